	.headerflags	@"EF_CUDA_TEXMODE_UNIFIED EF_CUDA_64BIT_ADDRESS EF_CUDA_SM80 EF_CUDA_VIRTUAL_SM(EF_CUDA_SM80)"
	.elftype	@"ET_EXEC"


//--------------------- .nv.info                  --------------------------
	.section	.nv.info,"",@"SHT_CUDA_INFO"
	.align	4


	//----- nvinfo : EIATTR_REGCOUNT
	.align		4
        /*0000*/ 	.byte	0x04, 0x2f
        /*0002*/ 	.short	(.L_1 - .L_0)
	.align		4
.L_0:
        /*0004*/ 	.word	index@(candidate0)
        /*0008*/ 	.word	0x00000050


	//----- nvinfo : EIATTR_MAX_STACK_SIZE
	.align		4
.L_1:
        /*000c*/ 	.byte	0x04, 0x23
        /*000e*/ 	.short	(.L_3 - .L_2)
	.align		4
.L_2:
        /*0010*/ 	.word	index@(candidate0)
        /*0014*/ 	.word	0x00000000


	//----- nvinfo : EIATTR_MIN_STACK_SIZE
	.align		4
.L_3:
        /*0018*/ 	.byte	0x04, 0x12
        /*001a*/ 	.short	(.L_5 - .L_4)
	.align		4
.L_4:
        /*001c*/ 	.word	index@(candidate0)
        /*0020*/ 	.word	0x00000000


	//----- nvinfo : EIATTR_FRAME_SIZE
	.align		4
.L_5:
        /*0024*/ 	.byte	0x04, 0x11
        /*0026*/ 	.short	(.L_7 - .L_6)
	.align		4
.L_6:
        /*0028*/ 	.word	index@(candidate0)
        /*002c*/ 	.word	0x00000000
.L_7:


//--------------------- .nv.info.candidate0       --------------------------
	.section	.nv.info.candidate0,"",@"SHT_CUDA_INFO"
	.align	4


	//----- nvinfo : EIATTR_CUDA_API_VERSION
	.align		4
        /*0000*/ 	.byte	0x04, 0x37
        /*0002*/ 	.short	(.L_9 - .L_8)
.L_8:
        /*0004*/ 	.word	0x00000075


	//----- nvinfo : EIATTR_SW2861232_WAR
	.align		4
.L_9:
        /*0008*/ 	.byte	0x01, 0x35
	.zero		2


	//----- nvinfo : EIATTR_PARAM_CBANK
	.align		4
        /*000c*/ 	.byte	0x04, 0x0a
        /*000e*/ 	.short	(.L_11 - .L_10)
	.align		4
.L_10:
        /*0010*/ 	.word	index@(.nv.constant0.candidate0)
        /*0014*/ 	.short	0x0160
        /*0016*/ 	.short	0x0020


	//----- nvinfo : EIATTR_CBANK_PARAM_SIZE
	.align		4
.L_11:
        /*0018*/ 	.byte	0x03, 0x19
        /*001a*/ 	.short	0x0020


	//----- nvinfo : EIATTR_KPARAM_INFO
	.align		4
        /*001c*/ 	.byte	0x04, 0x17
        /*001e*/ 	.short	(.L_13 - .L_12)
.L_12:
        /*0020*/ 	.word	0x00000000
        /*0024*/ 	.short	0x0003
        /*0026*/ 	.short	0x0018
        /*0028*/ 	.byte	0x00, 0xf0, 0x21, 0x00


	//----- nvinfo : EIATTR_KPARAM_INFO
	.align		4
.L_13:
        /*002c*/ 	.byte	0x04, 0x17
        /*002e*/ 	.short	(.L_15 - .L_14)
.L_14:
        /*0030*/ 	.word	0x00000000
        /*0034*/ 	.short	0x0002
        /*0036*/ 	.short	0x0010
        /*0038*/ 	.byte	0x00, 0xf0, 0x21, 0x00


	//----- nvinfo : EIATTR_KPARAM_INFO
	.align		4
.L_15:
        /*003c*/ 	.byte	0x04, 0x17
        /*003e*/ 	.short	(.L_17 - .L_16)
.L_16:
        /*0040*/ 	.word	0x00000000
        /*0044*/ 	.short	0x0001
        /*0046*/ 	.short	0x0008
        /*0048*/ 	.byte	0x00, 0xf0, 0x21, 0x00


	//----- nvinfo : EIATTR_KPARAM_INFO
	.align		4
.L_17:
        /*004c*/ 	.byte	0x04, 0x17
        /*004e*/ 	.short	(.L_19 - .L_18)
.L_18:
        /*0050*/ 	.word	0x00000000
        /*0054*/ 	.short	0x0000
        /*0056*/ 	.short	0x0000
        /*0058*/ 	.byte	0x00, 0xf0, 0x21, 0x00


	//----- nvinfo : EIATTR_MAXREG_COUNT
	.align		4
.L_19:
        /*005c*/ 	.byte	0x03, 0x1b
        /*005e*/ 	.short	0x00ff


	//----- nvinfo : EIATTR_EXIT_INSTR_OFFSETS
	.align		4
        /*0060*/ 	.byte	0x04, 0x1c
        /*0062*/ 	.short	(.L_21 - .L_20)


	//   ....[0]....
.L_20:
        /*0064*/ 	.word	0x00005200


	//----- nvinfo : EIATTR_MAX_THREADS
	.align		4
.L_21:
        /*0068*/ 	.byte	0x04, 0x05
        /*006a*/ 	.short	(.L_23 - .L_22)
.L_22:
        /*006c*/ 	.word	0x000000d0
        /*0070*/ 	.word	0x00000001
        /*0074*/ 	.word	0x00000001


	//----- nvinfo : EIATTR_CRS_STACK_SIZE
	.align		4
.L_23:
        /*0078*/ 	.byte	0x04, 0x1e
        /*007a*/ 	.short	(.L_25 - .L_24)
.L_24:
        /*007c*/ 	.word	0x00000000
.L_25:


//--------------------- .nv.rel.action            --------------------------
	.section	.nv.rel.action,"",@"SHT_CUDA_RELOCINFO"
	.align	8
	.sectionentsize	8
        /*0000*/ 	.byte	0x4b, 0x00, 0x00, 0x00, 0x00, 0x00, 0x00, 0x00, 0x00, 0x02, 0x02, 0x08, 0x10, 0x0a, 0x2f, 0x22
        /* <DEDUP_REMOVED lines=13> */


//--------------------- .nv.constant0.candidate0  --------------------------
	.section	.nv.constant0.candidate0,"a",@progbits
	.align	4
.nv.constant0.candidate0:
	.zero		384


//--------------------- .text.candidate0          --------------------------
	.section	.text.candidate0,"ax",@progbits
	.sectionflags	@"SHF_BARRIERS=1"
	.sectioninfo	@"SHI_REGISTERS=80"
	.align	128
        .global         candidate0
        .type           candidate0,@function
        .size           candidate0,(.L_x_9 - candidate0)
        .other          candidate0,@"STO_CUDA_ENTRY STV_DEFAULT"
candidate0:
.text.candidate0:
[----:B------:R-:W-:-:S02]  /*0000*/  MOV R1, c[0x0][0x28] ;  /* 0x00000a0000017a02 */ /* 0x000fc40000000f00 */
[----:B------:R-:W0:Y:S01]  /*0010*/  S2R R3, SR_TID.X ;  /* 0x0000000000037919 */ /* 0x000e220000002100 */
[----:B------:R-:W-:Y:S01]  /*0020*/  HFMA2.MMA R6, -RZ, RZ, 0, 0 ;  /* 0x00000000ff067435 */ /* 0x000fe200000001ff */
[----:B------:R-:W-:Y:S01]  /*0030*/  MOV R8, RZ ;  /* 0x000000ff00087202 */ /* 0x000fe20000000f00 */
[----:B------:R-:W-:Y:S01]  /*0040*/  HFMA2.MMA R4, -RZ, RZ, 0, 0 ;  /* 0x00000000ff047435 */ /* 0x000fe200000001ff */
[----:B------:R-:W1:Y:S01]  /*0050*/  S2R R2, SR_CTAID.X ;  /* 0x0000000000027919 */ /* 0x000e620000002500 */
[----:B------:R-:W-:Y:S01]  /*0060*/  HFMA2.MMA R34, -RZ, RZ, 0, 0 ;  /* 0x00000000ff227435 */ /* 0x000fe200000001ff */
[----:B------:R-:W-:Y:S01]  /*0070*/  MOV R32, RZ ;  /* 0x000000ff00207202 */ /* 0x000fe20000000f00 */
[----:B------:R-:W-:Y:S01]  /*0080*/  ULDC.64 UR6, c[0x0][0x118] ;  /* 0x0000460000067ab9 */ /* 0x000fe20000000a00 */
[----:B0-----:R-:W-:Y:S01]  /*0090*/  MOV R7, R3 ;  /* 0x0000000300077202 */ /* 0x001fe20000000f00 */
[C---:B------:R-:W-:Y:S01]  /*00a0*/  IMAD.HI R59, R3.reuse, 0x4bda12f7, RZ ;  /* 0x4bda12f7033b7827 */ /* 0x040fe200078e02ff */
[----:B------:R-:W-:-:S02]  /*00b0*/  IADD3 R52, R3, 0x5c, RZ ;  /* 0x0000005c03347810 */ /* 0x000fc40007ffe0ff */
[C---:B------:R-:W-:Y:S01]  /*00c0*/  IADD3 R40, R3.reuse, 0x4c, RZ ;  /* 0x0000004c03287810 */ /* 0x040fe20007ffe0ff */
[C-C-:B------:R-:W-:Y:S01]  /*00d0*/  IMAD.HI R36, R3.reuse, -0x49f49f49, R6.reuse ;  /* 0xb60b60b703247827 */ /* 0x140fe200078e0206 */
[C---:B------:R-:W-:Y:S02]  /*00e0*/  IADD3 R54, R3.reuse, 0x64, RZ ;  /* 0x0000006403367810 */ /* 0x040fe40007ffe0ff */
[C---:B------:R-:W-:Y:S01]  /*00f0*/  IADD3 R50, R3.reuse, 0x44, RZ ;  /* 0x0000004403327810 */ /* 0x040fe20007ffe0ff */
[C---:B------:R-:W-:Y:S01]  /*0100*/  IMAD.HI R25, R3.reuse, -0x77777777, R6 ;  /* 0x8888888903197827 */ /* 0x040fe200078e0206 */
[C---:B------:R-:W-:Y:S02]  /*0110*/  IADD3 R7, R3.reuse, 0x1a0, RZ ;  /* 0x000001a003077810 */ /* 0x040fe40007ffe0ff */
[C---:B------:R-:W-:Y:S01]  /*0120*/  IADD3 R9, R3.reuse, 0xd0, RZ ;  /* 0x000000d003097810 */ /* 0x040fe20007ffe0ff */
[----:B------:R-:W-:Y:S01]  /*0130*/  IMAD.HI R57, R52, 0x4bda12f7, RZ ;  /* 0x4bda12f734397827 */ /* 0x000fe200078e02ff */
[----:B------:R-:W-:-:S02]  /*0140*/  IADD3 R42, R3, 0x54, RZ ;  /* 0x00000054032a7810 */ /* 0x000fc40007ffe0ff */
[----:B------:R-:W-:Y:S01]  /*0150*/  IADD3 R46, R3, 0x34, RZ ;  /* 0x00000034032e7810 */ /* 0x000fe20007ffe0ff */
[----:B------:R-:W-:Y:S01]  /*0160*/  IMAD.HI R37, R7, -0x49f49f49, R6 ;  /* 0xb60b60b707257827 */ /* 0x000fe200078e0206 */
[----:B------:R-:W-:Y:S02]  /*0170*/  SHF.R.U32.HI R6, RZ, 0x1f, R25 ;  /* 0x0000001fff067819 */ /* 0x000fe40000011619 */
[----:B------:R-:W-:Y:S01]  /*0180*/  IADD3 R48, R3, 0x3c, RZ ;  /* 0x0000003c03307810 */ /* 0x000fe20007ffe0ff */
[----:B------:R-:W-:Y:S01]  /*0190*/  IMAD.HI R41, R40, 0x4bda12f7, RZ ;  /* 0x4bda12f728297827 */ /* 0x000fe200078e02ff */
[----:B------:R-:W-:Y:S02]  /*01a0*/  LEA.HI.SX32 R25, R25, R6, 0x1d ;  /* 0x0000000619197211 */ /* 0x000fe400078feaff */
[----:B------:R-:W-:Y:S01]  /*01b0*/  SHF.R.U32.HI R6, RZ, 0x1f, R57 ;  /* 0x0000001fff067819 */ /* 0x000fe20000011639 */
[----:B------:R-:W-:Y:S01]  /*01c0*/  IMAD.HI R43, R54, 0x4bda12f7, RZ ;  /* 0x4bda12f7362b7827 */ /* 0x000fe200078e02ff */
[----:B------:R-:W-:-:S02]  /*01d0*/  IADD3 R38, R3, 0x24, RZ ;  /* 0x0000002403267810 */ /* 0x000fc40007ffe0ff */
[----:B------:R-:W-:Y:S01]  /*01e0*/  LEA.HI.SX32 R57, R57, R6, 0x1b ;  /* 0x0000000639397211 */ /* 0x000fe200078fdaff */
[----:B------:R-:W-:Y:S01]  /*01f0*/  IMAD.HI R29, R50, 0x4bda12f7, RZ ;  /* 0x4bda12f7321d7827 */ /* 0x000fe200078e02ff */
[----:B------:R-:W-:Y:S02]  /*0200*/  SHF.R.U32.HI R6, RZ, 0x1f, R41 ;  /* 0x0000001fff067819 */ /* 0x000fe40000011629 */
[----:B------:R-:W-:Y:S01]  /*0210*/  IADD3 R33, R3, 0x1c, RZ ;  /* 0x0000001c03217810 */ /* 0x000fe20007ffe0ff */
[----:B-1----:R-:W-:Y:S01]  /*0220*/  IMAD.HI R45, R2, 0x4ec4ec4f, RZ ;  /* 0x4ec4ec4f022d7827 */ /* 0x002fe200078e02ff */
[----:B------:R-:W-:Y:S02]  /*0230*/  LEA.HI.SX32 R41, R41, R6, 0x1b ;  /* 0x0000000629297211 */ /* 0x000fe400078fdaff */
[----:B------:R-:W-:Y:S01]  /*0240*/  SHF.R.U32.HI R6, RZ, 0x1f, R29 ;  /* 0x0000001fff067819 */ /* 0x000fe2000001161d */
[----:B------:R-:W-:Y:S01]  /*0250*/  IMAD.HI R39, R9, -0x49f49f49, R8 ;  /* 0xb60b60b709277827 */ /* 0x000fe200078e0208 */
[----:B------:R-:W-:-:S02]  /*0260*/  SHF.R.U32.HI R8, RZ, 0x1f, R43 ;  /* 0x0000001fff087819 */ /* 0x000fc4000001162b */
[----:B------:R-:W-:Y:S01]  /*0270*/  SHF.R.U32.HI R0, RZ, 0x1f, R45 ;  /* 0x0000001fff007819 */ /* 0x000fe2000001162d */
[----:B------:R-:W-:Y:S01]  /*0280*/  IMAD.HI R77, R42, 0x4bda12f7, RZ ;  /* 0x4bda12f72a4d7827 */ /* 0x000fe200078e02ff */
[----:B------:R-:W-:Y:S02]  /*0290*/  LEA.HI.SX32 R43, R43, R8, 0x1b ;  /* 0x000000082b2b7211 */ /* 0x000fe400078fdaff */
[----:B------:R-:W-:Y:S01]  /*02a0*/  LEA.HI.SX32 R29, R29, R6, 0x1b ;  /* 0x000000061d1d7211 */ /* 0x000fe200078fdaff */
[----:B------:R-:W-:Y:S01]  /*02b0*/  IMAD.HI R53, R46, 0x4bda12f7, RZ ;  /* 0x4bda12f72e357827 */ /* 0x000fe200078e02ff */
[----:B------:R-:W-:Y:S02]  /*02c0*/  SHF.R.U32.HI R8, RZ, 0x1f, R77 ;  /* 0x0000001fff087819 */ /* 0x000fe4000001164d */
[C---:B------:R-:W-:Y:S01]  /*02d0*/  IADD3 R44, R3.reuse, 0x14, RZ ;  /* 0x00000014032c7810 */ /* 0x040fe20007ffe0ff */
[----:B------:R-:W-:Y:S01]  /*02e0*/  IMAD.HI R10, R3, 0x4ec4ec4f, RZ ;  /* 0x4ec4ec4f030a7827 */ /* 0x000fe200078e02ff */
[----:B------:R-:W-:-:S02]  /*02f0*/  SHF.R.U32.HI R6, RZ, 0x1f, R53 ;  /* 0x0000001fff067819 */ /* 0x000fc40000011635 */
[----:B------:R-:W-:Y:S01]  /*0300*/  IADD3 R21, R3, 0x60, RZ ;  /* 0x0000006003157810 */ /* 0x000fe20007ffe0ff */
[----:B------:R-:W-:Y:S01]  /*0310*/  IMAD.HI R55, R48, 0x4bda12f7, RZ ;  /* 0x4bda12f730377827 */ /* 0x000fe200078e02ff */
[----:B------:R-:W-:Y:S02]  /*0320*/  LEA.HI.SX32 R45, R45, R0, 0x1e ;  /* 0x000000002d2d7211 */ /* 0x000fe400078ff2ff */
[----:B------:R-:W-:Y:S01]  /*0330*/  SHF.R.U32.HI R0, RZ, 0x1f, R59 ;  /* 0x0000001fff007819 */ /* 0x000fe2000001163b */
[----:B------:R-:W-:Y:S01]  /*0340*/  IMAD.HI R75, R38, 0x4bda12f7, RZ ;  /* 0x4bda12f7264b7827 */ /* 0x000fe200078e02ff */
[----:B------:R-:W-:Y:S02]  /*0350*/  LEA.HI.SX32 R77, R77, R8, 0x1b ;  /* 0x000000084d4d7211 */ /* 0x000fe400078fdaff */
[----:B------:R-:W-:Y:S01]  /*0360*/  SHF.R.U32.HI R13, RZ, 0x1f, R10 ;  /* 0x0000001fff0d7819 */ /* 0x000fe2000001160a */
[----:B------:R-:W-:Y:S01]  /*0370*/  IMAD.HI R73, R33, 0x4bda12f7, RZ ;  /* 0x4bda12f721497827 */ /* 0x000fe200078e02ff */
[----:B------:R-:W-:-:S02]  /*0380*/  IADD3 R61, R3, 0x2c, RZ ;  /* 0x0000002c033d7810 */ /* 0x000fc40007ffe0ff */
[----:B------:R-:W-:Y:S01]  /*0390*/  SHF.R.U32.HI R8, RZ, 0x1f, R55 ;  /* 0x0000001fff087819 */ /* 0x000fe20000011637 */
[----:B------:R-:W-:Y:S01]  /*03a0*/  IMAD.HI R51, R44, 0x4bda12f7, RZ ;  /* 0x4bda12f72c337827 */ /* 0x000fe200078e02ff */
[----:B------:R-:W-:Y:S02]  /*03b0*/  LEA.HI.SX32 R53, R53, R6, 0x1b ;  /* 0x0000000635357211 */ /* 0x000fe400078fdaff */
[----:B------:R-:W-:Y:S01]  /*03c0*/  IADD3 R20, R3, 0x68, RZ ;  /* 0x0000006803147810 */ /* 0x000fe20007ffe0ff */
[----:B------:R-:W-:Y:S01]  /*03d0*/  IMAD.HI R14, R21, 0x4bda12f7, RZ ;  /* 0x4bda12f7150e7827 */ /* 0x000fe200078e02ff */
[----:B------:R-:W-:Y:S02]  /*03e0*/  SHF.R.U32.HI R6, RZ, 0x1f, R75 ;  /* 0x0000001fff067819 */ /* 0x000fe4000001164b */
[----:B------:R-:W-:Y:S01]  /*03f0*/  IADD3 R18, R3, 0xc, RZ ;  /* 0x0000000c03127810 */ /* 0x000fe20007ffe0ff */
[----:B------:R-:W-:Y:S01]  /*0400*/  IMAD.HI R47, R20, 0x4bda12f7, RZ ;  /* 0x4bda12f7142f7827 */ /* 0x000fe200078e02ff */
[----:B------:R-:W-:-:S02]  /*0410*/  LEA.HI.SX32 R59, R59, R0, 0x1b ;  /* 0x000000003b3b7211 */ /* 0x000fc400078fdaff */
[----:B------:R-:W-:Y:S01]  /*0420*/  LEA.HI.SX32 R0, R10, R13, 0x1e ;  /* 0x0000000d0a007211 */ /* 0x000fe200078ff2ff */
[----:B------:R-:W-:Y:S01]  /*0430*/  IMAD.HI R49, R18, 0x4bda12f7, RZ ;  /* 0x4bda12f712317827 */ /* 0x000fe200078e02ff */
[----:B------:R-:W-:Y:S02]  /*0440*/  LEA.HI.SX32 R55, R55, R8, 0x1b ;  /* 0x0000000837377211 */ /* 0x000fe400078fdaff */
[----:B------:R-:W-:Y:S01]  /*0450*/  SHF.R.U32.HI R11, RZ, 0x1f, R36 ;  /* 0x0000001fff0b7819 */ /* 0x000fe20000011624 */
[----:B------:R-:W-:Y:S01]  /*0460*/  IMAD.HI R8, R61, 0x4bda12f7, RZ ;  /* 0x4bda12f73d087827 */ /* 0x000fe200078e02ff */
[----:B------:R-:W-:Y:S02]  /*0470*/  SHF.R.U32.HI R10, RZ, 0x1f, R73 ;  /* 0x0000001fff0a7819 */ /* 0x000fe40000011649 */
[----:B------:R-:W-:Y:S01]  /*0480*/  LEA.HI.SX32 R75, R75, R6, 0x1b ;  /* 0x000000064b4b7211 */ /* 0x000fe200078fdaff */
[----:B------:R-:W-:Y:S01]  /*0490*/  IMAD R40, R41, -0x6c, R40 ;  /* 0xffffff9429287824 */ /* 0x000fe200078e0228 */
[----:B------:R-:W-:Y:S01]  /*04a0*/  IADD3 R19, R3, 0x4, RZ ;  /* 0x0000000403137810 */ /* 0x000fe20007ffe0ff */
[----:B------:R-:W-:Y:S01]  /*04b0*/  IMAD R54, R43, -0x6c, R54 ;  /* 0xffffff942b367824 */ /* 0x000fe200078e0236 */
[----:B------:R-:W-:Y:S01]  /*04c0*/  SHF.R.U32.HI R6, RZ, 0x1f, R51 ;  /* 0x0000001fff067819 */ /* 0x000fe20000011633 */
[----:B------:R-:W-:Y:S01]  /*04d0*/  IMAD R50, R29, -0x6c, R50 ;  /* 0xffffff941d327824 */ /* 0x000fe200078e0232 */
[----:B------:R-:W-:Y:S01]  /*04e0*/  IADD3 R22, R3, 0x58, RZ ;  /* 0x0000005803167810 */ /* 0x000fe20007ffe0ff */
[----:B------:R-:W-:Y:S01]  /*04f0*/  IMAD.HI R9, R9, 0x4bda12f7, RZ ;  /* 0x4bda12f709097827 */ /* 0x000fe200078e02ff */
[----:B------:R-:W-:-:S02]  /*0500*/  SHF.R.U32.HI R13, RZ, 0x1f, R14 ;  /* 0x0000001fff0d7819 */ /* 0x000fc4000001160e */
[----:B------:R-:W-:Y:S01]  /*0510*/  LEA.HI.SX32 R36, R36, R11, 0x1b ;  /* 0x0000000b24247211 */ /* 0x000fe200078fdaff */
[----:B------:R-:W-:Y:S01]  /*0520*/  IMAD R52, R57, -0x6c, R52 ;  /* 0xffffff9439347824 */ /* 0x000fe200078e0234 */
[----:B------:R-:W-:Y:S01]  /*0530*/  LEA.HI.SX32 R73, R73, R10, 0x1b ;  /* 0x0000000a49497211 */ /* 0x000fe200078fdaff */
[----:B------:R-:W-:Y:S01]  /*0540*/  IMAD.HI R10, R19, 0x4bda12f7, RZ ;  /* 0x4bda12f7130a7827 */ /* 0x000fe200078e02ff */
[----:B------:R-:W-:Y:S02]  /*0550*/  SHF.R.U32.HI R11, RZ, 0x1f, R8 ;  /* 0x0000001fff0b7819 */ /* 0x000fe40000011608 */
[----:B------:R-:W-:Y:S01]  /*0560*/  LEA.HI.SX32 R51, R51, R6, 0x1b ;  /* 0x0000000633337211 */ /* 0x000fe200078fdaff */
[----:B------:R-:W-:Y:S01]  /*0570*/  IMAD R48, R55, -0x6c, R48 ;  /* 0xffffff9437307824 */ /* 0x000fe200078e0230 */
[----:B------:R-:W-:Y:S01]  /*0580*/  SHF.R.U32.HI R12, RZ, 0x1f, R47 ;  /* 0x0000001fff0c7819 */ /* 0x000fe2000001162f */
[----:B------:R-:W-:Y:S01]  /*0590*/  IMAD.HI R55, R7, 0x4bda12f7, RZ ;  /* 0x4bda12f707377827 */ /* 0x000fe200078e02ff */
[----:B------:R-:W-:-:S02]  /*05a0*/  LEA.HI.SX32 R14, R14, R13, 0x1b ;  /* 0x0000000d0e0e7211 */ /* 0x000fc400078fdaff */
[C---:B------:R-:W-:Y:S01]  /*05b0*/  IADD3 R23, R3.reuse, 0x50, RZ ;  /* 0x0000005003177810 */ /* 0x040fe20007ffe0ff */
[----:B------:R-:W-:Y:S01]  /*05c0*/  IMAD.HI R13, R22, 0x4bda12f7, RZ ;  /* 0x4bda12f7160d7827 */ /* 0x000fe200078e02ff */
[----:B------:R-:W-:Y:S02]  /*05d0*/  SHF.R.U32.HI R6, RZ, 0x1f, R49 ;  /* 0x0000001fff067819 */ /* 0x000fe40000011631 */
[----:B------:R-:W-:Y:S01]  /*05e0*/  IADD3 R24, R3, 0x48, RZ ;  /* 0x0000004803187810 */ /* 0x000fe20007ffe0ff */
[----:B------:R-:W-:Y:S01]  /*05f0*/  IMAD R44, R51, -0x6c, R44 ;  /* 0xffffff94332c7824 */ /* 0x000fe200078e022c */
[----:B------:R-:W-:Y:S01]  /*0600*/  IADD3 R66, R3, 0x40, RZ ;  /* 0x0000004003427810 */ /* 0x000fe20007ffe0ff */
[----:B------:R-:W-:Y:S01]  /*0610*/  IMAD R46, R53, -0x6c, R46 ;  /* 0xffffff94352e7824 */ /* 0x000fe200078e022e */
[----:B------:R-:W-:Y:S01]  /*0620*/  LEA.HI.SX32 R8, R8, R11, 0x1b ;  /* 0x0000000b08087211 */ /* 0x000fe200078fdaff */
[----:B------:R-:W-:Y:S01]  /*0630*/  IMAD.HI R15, R24, 0x4bda12f7, RZ ;  /* 0x4bda12f7180f7827 */ /* 0x000fe200078e02ff */
[----:B------:R-:W-:-:S02]  /*0640*/  LEA.HI.SX32 R47, R47, R12, 0x1b ;  /* 0x0000000c2f2f7211 */ /* 0x000fc400078fdaff */
[----:B------:R-:W-:Y:S01]  /*0650*/  SHF.R.U32.HI R11, RZ, 0x1f, R10 ;  /* 0x0000001fff0b7819 */ /* 0x000fe2000001160a */
[----:B------:R-:W-:Y:S01]  /*0660*/  IMAD.HI R12, R23, 0x4bda12f7, RZ ;  /* 0x4bda12f7170c7827 */ /* 0x000fe200078e02ff */
[----:B------:R-:W-:Y:S02]  /*0670*/  LEA.HI.SX32 R49, R49, R6, 0x1b ;  /* 0x0000000631317211 */ /* 0x000fe400078fdaff */
[----:B------:R-:W-:Y:S01]  /*0680*/  IADD3 R26, R3, 0x38, RZ ;  /* 0x00000038031a7810 */ /* 0x000fe20007ffe0ff */
[----:B------:R-:W-:Y:S01]  /*0690*/  IMAD.HI R71, R66, 0x4bda12f7, RZ ;  /* 0x4bda12f742477827 */ /* 0x000fe200078e02ff */
[----:B------:R-:W-:Y:S02]  /*06a0*/  SHF.R.U32.HI R6, RZ, 0x1f, R13 ;  /* 0x0000001fff067819 */ /* 0x000fe4000001160d */
[----:B------:R-:W-:Y:S01]  /*06b0*/  LEA.HI.SX32 R10, R10, R11, 0x1b ;  /* 0x0000000b0a0a7211 */ /* 0x000fe200078fdaff */
[----:B------:R-:W-:Y:S01]  /*06c0*/  IMAD.HI R69, R26, 0x4bda12f7, RZ ;  /* 0x4bda12f71a457827 */ /* 0x000fe200078e02ff */
[----:B------:R-:W-:-:S02]  /*06d0*/  LEA.HI.SX32 R13, R13, R6, 0x1b ;  /* 0x000000060d0d7211 */ /* 0x000fc400078fdaff */
[----:B------:R-:W-:Y:S01]  /*06e0*/  SHF.R.U32.HI R11, RZ, 0x1f, R12 ;  /* 0x0000001fff0b7819 */ /* 0x000fe2000001160c */
[----:B------:R-:W-:Y:S01]  /*06f0*/  IMAD R19, R10, -0x6c, R19 ;  /* 0xffffff940a137824 */ /* 0x000fe200078e0213 */
[----:B------:R-:W-:Y:S01]  /*0700*/  SHF.R.U32.HI R6, RZ, 0x1f, R15 ;  /* 0x0000001fff067819 */ /* 0x000fe2000001160f */
[----:B------:R-:W-:Y:S01]  /*0710*/  IMAD R61, R8, -0x6c, R61 ;  /* 0xffffff94083d7824 */ /* 0x000fe200078e023d */
[----:B------:R-:W-:Y:S01]  /*0720*/  SHF.R.U32.HI R28, RZ, 0x1f, R71 ;  /* 0x0000001fff1c7819 */ /* 0x000fe20000011647 */
[----:B------:R-:W-:Y:S01]  /*0730*/  IMAD R20, R47, -0x6c, R20 ;  /* 0xffffff942f147824 */ /* 0x000fe200078e0214 */
[----:B------:R-:W-:Y:S01]  /*0740*/  IADD3 R64, R3, 0x30, RZ ;  /* 0x0000003003407810 */ /* 0x000fe20007ffe0ff */
[----:B------:R-:W-:Y:S01]  /*0750*/  IMAD R22, R13, -0x6c, R22 ;  /* 0xffffff940d167824 */ /* 0x000fe200078e0216 */
[----:B------:R-:W-:Y:S01]  /*0760*/  LEA.HI.SX32 R12, R12, R11, 0x1b ;  /* 0x0000000b0c0c7211 */ /* 0x000fe200078fdaff */
[----:B------:R-:W-:Y:S01]  /*0770*/  IMAD R18, R49, -0x6c, R18 ;  /* 0xffffff9431127824 */ /* 0x000fe200078e0212 */
[----:B------:R-:W-:Y:S01]  /*0780*/  LEA.HI.SX32 R11, R15, R6, 0x1b ;  /* 0x000000060f0b7211 */ /* 0x000fe200078fdaff */
[----:B------:R-:W-:Y:S01]  /*0790*/  IMAD.HI R67, R64, 0x4bda12f7, RZ ;  /* 0x4bda12f740437827 */ /* 0x000fe200078e02ff */
[----:B------:R-:W-:-:S02]  /*07a0*/  LEA.HI.SX32 R71, R71, R28, 0x1b ;  /* 0x0000001c47477211 */ /* 0x000fc400078fdaff */
[----:B------:R-:W-:Y:S01]  /*07b0*/  SHF.R.U32.HI R6, RZ, 0x1f, R69 ;  /* 0x0000001fff067819 */ /* 0x000fe20000011645 */
[----:B------:R-:W-:Y:S01]  /*07c0*/  IMAD R21, R14, -0x6c, R21 ;  /* 0xffffff940e157824 */ /* 0x000fe200078e0215 */
[----:B------:R-:W-:Y:S01]  /*07d0*/  IADD3 R28, R3, 0x28, RZ ;  /* 0x00000028031c7810 */ /* 0x000fe20007ffe0ff */
[----:B------:R-:W-:Y:S01]  /*07e0*/  IMAD R24, R11, -0x6c, R24 ;  /* 0xffffff940b187824 */ /* 0x000fe200078e0218 */
[----:B------:R-:W-:Y:S01]  /*07f0*/  LEA.HI.SX32 R69, R69, R6, 0x1b ;  /* 0x0000000645457211 */ /* 0x000fe200078fdaff */
[----:B------:R-:W-:Y:S01]  /*0800*/  IMAD R66, R71, -0x6c, R66 ;  /* 0xffffff9447427824 */ /* 0x000fe200078e0242 */
[C---:B------:R-:W-:Y:S01]  /*0810*/  IADD3 R58, R3.reuse, 0x20, RZ ;  /* 0x00000020033a7810 */ /* 0x040fe20007ffe0ff */
[----:B------:R-:W-:Y:S01]  /*0820*/  IMAD.HI R65, R28, 0x4bda12f7, RZ ;  /* 0x4bda12f71c417827 */ /* 0x000fe200078e02ff */
[C---:B------:R-:W-:Y:S02]  /*0830*/  IADD3 R60, R3.reuse, 0x18, RZ ;  /* 0x00000018033c7810 */ /* 0x040fe40007ffe0ff */
[----:B------:R-:W-:Y:S01]  /*0840*/  SHF.R.U32.HI R6, RZ, 0x1f, R67 ;  /* 0x0000001fff067819 */ /* 0x000fe20000011643 */
[----:B------:R-:W-:Y:S01]  /*0850*/  IMAD.HI R63, R58, 0x4bda12f7, RZ ;  /* 0x4bda12f73a3f7827 */ /* 0x000fe200078e02ff */
[----:B------:R-:W-:-:S02]  /*0860*/  IADD3 R62, R3, 0x10, RZ ;  /* 0x00000010033e7810 */ /* 0x000fc40007ffe0ff */
[----:B------:R-:W-:Y:S01]  /*0870*/  LEA.HI.SX32 R67, R67, R6, 0x1b ;  /* 0x0000000643437211 */ /* 0x000fe200078fdaff */
[----:B------:R-:W-:Y:S01]  /*0880*/  IMAD.HI R15, R60, 0x4bda12f7, RZ ;  /* 0x4bda12f73c0f7827 */ /* 0x000fe200078e02ff */
[----:B------:R-:W-:Y:S02]  /*0890*/  SHF.R.U32.HI R6, RZ, 0x1f, R65 ;  /* 0x0000001fff067819 */ /* 0x000fe40000011641 */
[----:B------:R-:W-:Y:S01]  /*08a0*/  SHF.R.U32.HI R30, RZ, 0x1f, R63 ;  /* 0x0000001fff1e7819 */ /* 0x000fe2000001163f */
[----:B------:R-:W-:Y:S01]  /*08b0*/  IMAD.HI R31, R62, 0x4bda12f7, RZ ;  /* 0x4bda12f73e1f7827 */ /* 0x000fe200078e02ff */
[----:B------:R-:W-:Y:S02]  /*08c0*/  LEA.HI.SX32 R65, R65, R6, 0x1b ;  /* 0x0000000641417211 */ /* 0x000fe400078fdaff */
[----:B------:R-:W-:Y:S01]  /*08d0*/  SHF.R.U32.HI R6, RZ, 0x1f, R15 ;  /* 0x0000001fff067819 */ /* 0x000fe2000001160f */
[----:B------:R-:W-:Y:S01]  /*08e0*/  IMAD R73, R73, -0x6c, R33 ;  /* 0xffffff9449497824 */ /* 0x000fe200078e0221 */
[----:B------:R-:W-:Y:S01]  /*08f0*/  IADD3 R56, R3, 0x8, RZ ;  /* 0x0000000803387810 */ /* 0x000fe20007ffe0ff */
[----:B------:R-:W-:Y:S01]  /*0900*/  IMAD R28, R65, -0x6c, R28 ;  /* 0xffffff94411c7824 */ /* 0x000fe200078e021c */
[----:B------:R-:W-:Y:S01]  /*0910*/  IADD3 R41, R3, 0x1380, RZ ;  /* 0x0000138003297810 */ /* 0x000fe20007ffe0ff */
[----:B------:R-:W-:Y:S01]  /*0920*/  IMAD R42, R77, -0x6c, R42 ;  /* 0xffffff944d2a7824 */ /* 0x000fe200078e022a */
[----:B------:R-:W-:Y:S01]  /*0930*/  IADD3 R5, R3, 0xb, RZ ;  /* 0x0000000b03057810 */ /* 0x000fe20007ffe0ff */
[----:B------:R-:W-:Y:S01]  /*0940*/  IMAD R38, R75, -0x6c, R38 ;  /* 0xffffff944b267824 */ /* 0x000fe200078e0226 */
[----:B------:R-:W-:Y:S01]  /*0950*/  LEA.HI.SX32 R63, R63, R30, 0x1b ;  /* 0x0000001e3f3f7211 */ /* 0x000fe200078fdaff */
[----:B------:R-:W-:Y:S01]  /*0960*/  IMAD.HI R41, R41, 0x4bda12f7, RZ ;  /* 0x4bda12f729297827 */ /* 0x000fe200078e02ff */
[----:B------:R-:W-:-:S02]  /*0970*/  LEA.HI.SX32 R15, R15, R6, 0x1b ;  /* 0x000000060f0f7211 */ /* 0x000fc400078fdaff */
[C---:B------:R-:W-:Y:S01]  /*0980*/  IADD3 R35, R3.reuse, 0xd, RZ ;  /* 0x0000000d03237810 */ /* 0x040fe20007ffe0ff */
[----:B------:R-:W-:Y:S01]  /*0990*/  IMAD.HI R6, R56, 0x4bda12f7, RZ ;  /* 0x4bda12f738067827 */ /* 0x000fe200078e02ff */
[----:B------:R-:W-:Y:S02]  /*09a0*/  SHF.R.U32.HI R30, RZ, 0x1f, R31 ;  /* 0x0000001fff1e7819 */ /* 0x000fe4000001161f */
[----:B------:R-:W-:Y:S01]  /*09b0*/  IADD3 R43, R3, 0x12b0, RZ ;  /* 0x000012b0032b7810 */ /* 0x000fe20007ffe0ff */
[----:B------:R-:W-:Y:S01]  /*09c0*/  IMAD.HI R27, R5, -0x49f49f49, R4 ;  /* 0xb60b60b7051b7827 */ /* 0x000fe200078e0204 */
[----:B------:R-:W-:Y:S02]  /*09d0*/  LEA.HI.SX32 R31, R31, R30, 0x1b ;  /* 0x0000001e1f1f7211 */ /* 0x000fe400078fdaff */
[----:B------:R-:W-:Y:S01]  /*09e0*/  SHF.R.U32.HI R29, RZ, 0x1f, R6 ;  /* 0x0000001fff1d7819 */ /* 0x000fe20000011606 */
[----:B------:R-:W-:Y:S01]  /*09f0*/  IMAD.HI R16, R5, -0x77777777, R4 ;  /* 0x8888888905107827 */ /* 0x000fe200078e0204 */
[----:B------:R-:W-:-:S02]  /*0a00*/  IADD3 R30, R3, 0x1520, RZ ;  /* 0x00001520031e7810 */ /* 0x000fc40007ffe0ff */
[----:B------:R-:W-:Y:S01]  /*0a10*/  LEA.HI.SX32 R29, R6, R29, 0x1b ;  /* 0x0000001d061d7211 */ /* 0x000fe200078fdaff */
[----:B------:R-:W-:Y:S01]  /*0a20*/  IMAD.HI R4, R33, -0x49f49f49, R32 ;  /* 0xb60b60b721047827 */ /* 0x000fe200078e0220 */
[C---:B------:R-:W-:Y:S02]  /*0a30*/  IADD3 R32, R3.reuse, 0x1450, RZ ;  /* 0x0000145003207810 */ /* 0x040fe40007ffe0ff */
[----:B------:R-:W-:Y:S01]  /*0a40*/  IADD3 R51, R3, 0x340, RZ ;  /* 0x0000034003337810 */ /* 0x000fe20007ffe0ff */
[----:B------:R-:W-:Y:S01]  /*0a50*/  IMAD.HI R17, R35, -0x77777777, R34 ;  /* 0x8888888923117827 */ /* 0x000fe200078e0222 */
[----:B------:R-:W-:Y:S02]  /*0a60*/  SHF.R.U32.HI R34, RZ, 0x1f, R41 ;  /* 0x0000001fff227819 */ /* 0x000fe40000011629 */
[----:B------:R-:W-:Y:S01]  /*0a70*/  IADD3 R10, R3, 0x1930, RZ ;  /* 0x00001930030a7810 */ /* 0x000fe20007ffe0ff */
[----:B------:R-:W-:Y:S01]  /*0a80*/  IMAD.HI R43, R43, 0x4bda12f7, RZ ;  /* 0x4bda12f72b2b7827 */ /* 0x000fe200078e02ff */
[----:B------:R-:W-:-:S02]  /*0a90*/  LEA.HI.SX32 R41, R41, R34, 0x1b ;  /* 0x0000002229297211 */ /* 0x000fc400078fdaff */
[C---:B------:R-:W-:Y:S01]  /*0aa0*/  IADD3 R34, R3.reuse, 0x16c0, RZ ;  /* 0x000016c003227810 */ /* 0x040fe20007ffe0ff */
[----:B------:R-:W-:Y:S01]  /*0ab0*/  IMAD.HI R32, R32, 0x4bda12f7, RZ ;  /* 0x4bda12f720207827 */ /* 0x000fe200078e02ff */
[C---:B------:R-:W-:Y:S02]  /*0ac0*/  IADD3 R68, R3.reuse, 0x1790, RZ ;  /* 0x0000179003447810 */ /* 0x040fe40007ffe0ff */
[----:B------:R-:W-:Y:S01]  /*0ad0*/  IADD3 R53, R3, 0x270, RZ ;  /* 0x0000027003357810 */ /* 0x000fe20007ffe0ff */
[----:B------:R-:W-:Y:S01]  /*0ae0*/  IMAD.HI R6, R30, 0x4bda12f7, RZ ;  /* 0x4bda12f71e067827 */ /* 0x000fe200078e02ff */
[----:B------:R-:W-:Y:S02]  /*0af0*/  SHF.R.U32.HI R30, RZ, 0x1f, R43 ;  /* 0x0000001fff1e7819 */ /* 0x000fe4000001162b */
[----:B------:R-:W-:Y:S01]  /*0b00*/  SHF.R.U32.HI R57, RZ, 0x1f, R32 ;  /* 0x0000001fff397819 */ /* 0x000fe20000011620 */
[----:B------:R-:W-:Y:S01]  /*0b10*/  IMAD.HI R8, R34, 0x4bda12f7, RZ ;  /* 0x4bda12f722087827 */ /* 0x000fe200078e02ff */
[----:B------:R-:W-:-:S02]  /*0b20*/  LEA.HI.SX32 R43, R43, R30, 0x1b ;  /* 0x0000001e2b2b7211 */ /* 0x000fc400078fdaff */
[----:B------:R-:W-:Y:S01]  /*0b30*/  SHF.R.U32.HI R30, RZ, 0x1f, R9 ;  /* 0x0000001fff1e7819 */ /* 0x000fe20000011609 */
[----:B------:R-:W-:Y:S01]  /*0b40*/  IMAD.HI R51, R51, 0x4bda12f7, RZ ;  /* 0x4bda12f733337827 */ /* 0x000fe200078e02ff */
[----:B------:R-:W-:Y:S02]  /*0b50*/  LEA.HI.SX32 R32, R32, R57, 0x1b ;  /* 0x0000003920207211 */ /* 0x000fe400078fdaff */
[----:B------:R-:W-:Y:S01]  /*0b60*/  LEA.HI.SX32 R57, R9, R30, 0x1b ;  /* 0x0000001e09397211 */ /* 0x000fe200078fdaff */
[----:B------:R-:W-:Y:S01]  /*0b70*/  IMAD.HI R34, R10, 0x4bda12f7, RZ ;  /* 0x4bda12f70a227827 */ /* 0x000fe200078e02ff */
[----:B------:R-:W-:Y:S02]  /*0b80*/  SHF.R.U32.HI R7, RZ, 0x1f, R8 ;  /* 0x0000001fff077819 */ /* 0x000fe40000011608 */
[----:B------:R-:W-:Y:S01]  /*0b90*/  SHF.R.U32.HI R10, RZ, 0x1f, R51 ;  /* 0x0000001fff0a7819 */ /* 0x000fe20000011633 */
[----:B------:R-:W-:Y:S01]  /*0ba0*/  IMAD.HI R9, R68, 0x4bda12f7, RZ ;  /* 0x4bda12f744097827 */ /* 0x000fe200078e02ff */
[----:B------:R-:W-:-:S02]  /*0bb0*/  LEA.HI.SX32 R7, R8, R7, 0x1b ;  /* 0x0000000708077211 */ /* 0x000fc400078fdaff */
[----:B------:R-:W-:Y:S01]  /*0bc0*/  SHF.R.U32.HI R47, RZ, 0x1f, R34 ;  /* 0x0000001fff2f7819 */ /* 0x000fe20000011622 */
[----:B------:R-:W-:Y:S01]  /*0bd0*/  IMAD.HI R53, R53, 0x4bda12f7, RZ ;  /* 0x4bda12f735357827 */ /* 0x000fe200078e02ff */
[----:B------:R-:W-:Y:S02]  /*0be0*/  SHF.R.U32.HI R8, RZ, 0x1f, R9 ;  /* 0x0000001fff087819 */ /* 0x000fe40000011609 */
[----:B------:R-:W-:Y:S01]  /*0bf0*/  LEA.HI.SX32 R51, R51, R10, 0x1b ;  /* 0x0000000a33337211 */ /* 0x000fe200078fdaff */
[----:B------:R-:W-:Y:S01]  /*0c00*/  IMAD R60, R15, -0x6c, R60 ;  /* 0xffffff940f3c7824 */ /* 0x000fe200078e023c */
[----:B------:R-:W-:Y:S01]  /*0c10*/  LEA.HI.SX32 R10, R34, R47, 0x1b ;  /* 0x0000002f220a7211 */ /* 0x000fe200078fdaff */
[----:B------:R-:W-:Y:S01]  /*0c20*/  IMAD R58, R63, -0x6c, R58 ;  /* 0xffffff943f3a7824 */ /* 0x000fe200078e023a */
        /* <DEDUP_REMOVED lines=8> */
[----:B------:R-:W-:-:S02]  /*0cb0*/  LEA.HI.SX32 R55, R55, R30, 0x1b ;  /* 0x0000001e37377211 */ /* 0x000fc400078fdaff */
[----:B------:R-:W-:Y:S01]  /*0cc0*/  IADD3 R13, R3, 0x1ba0, RZ ;  /* 0x00001ba0030d7810 */ /* 0x000fe20007ffe0ff */
[----:B------:R-:W-:Y:S01]  /*0cd0*/  IMAD.HI R9, R9, 0x4bda12f7, RZ ;  /* 0x4bda12f709097827 */ /* 0x000fe200078e02ff */
[----:B------:R-:W-:Y:S02]  /*0ce0*/  SHF.R.U32.HI R30, RZ, 0x1f, R53 ;  /* 0x0000001fff1e7819 */ /* 0x000fe40000011635 */
[----:B------:R-:W-:Y:S01]  /*0cf0*/  IADD3 R49, R3, 0x410, RZ ;  /* 0x0000041003317810 */ /* 0x000fe20007ffe0ff */
[----:B------:R-:W-:Y:S01]  /*0d00*/  IMAD.HI R13, R13, 0x4bda12f7, RZ ;  /* 0x4bda12f70d0d7827 */ /* 0x000fe200078e02ff */
[----:B------:R-:W-:Y:S02]  /*0d10*/  LEA.HI.SX32 R53, R53, R30, 0x1b ;  /* 0x0000001e35357211 */ /* 0x000fe400078fdaff */
[----:B------:R-:W-:Y:S01]  /*0d20*/  SHF.R.U32.HI R14, RZ, 0x1f, R47 ;  /* 0x0000001fff0e7819 */ /* 0x000fe2000001162f */
[----:B------:R-:W-:Y:S01]  /*0d30*/  IMAD.HI R49, R49, 0x4bda12f7, RZ ;  /* 0x4bda12f731317827 */ /* 0x000fe200078e02ff */
[----:B------:R-:W-:-:S02]  /*0d40*/  SHF.R.U32.HI R30, RZ, 0x1f, R9 ;  /* 0x0000001fff1e7819 */ /* 0x000fc40000011609 */
[----:B------:R-:W-:Y:S01]  /*0d50*/  LEA.HI.SX32 R47, R47, R14, 0x1b ;  /* 0x0000000e2f2f7211 */ /* 0x000fe200078fdaff */
[----:B------:R-:W-:Y:S01]  /*0d60*/  IMAD R26, R69, -0x6c, R26 ;  /* 0xffffff94451a7824 */ /* 0x000fe200078e021a */
[----:B------:R-:W-:Y:S01]  /*0d70*/  LEA.HI.SX32 R9, R9, R30, 0x1b ;  /* 0x0000001e09097211 */ /* 0x000fe200078fdaff */
[----:B------:R-:W-:Y:S01]  /*0d80*/  IMAD R64, R67, -0x6c, R64 ;  /* 0xffffff9443407824 */ /* 0x000fe200078e0240 */
[----:B------:R-:W-:Y:S01]  /*0d90*/  SHF.R.U32.HI R14, RZ, 0x1f, R13 ;  /* 0x0000001fff0e7819 */ /* 0x000fe2000001160d */
[C---:B------:R-:W-:Y:S01]  /*0da0*/  IMAD R54, R45.reuse, 0x28800, R54 ;  /* 0x000288002d367824 */ /* 0x040fe200078e0236 */
[----:B------:R-:W-:Y:S01]  /*0db0*/  SHF.R.U32.HI R30, RZ, 0x1f, R49 ;  /* 0x0000001fff1e7819 */ /* 0x000fe20000011631 */
[----:B------:R-:W-:Y:S01]  /*0dc0*/  IMAD R52, R45, 0x28800, R52 ;  /* 0x000288002d347824 */ /* 0x000fe200078e0234 */
[----:B------:R-:W-:Y:S01]  /*0dd0*/  LEA.HI.SX32 R13, R13, R14, 0x1b ;  /* 0x0000000e0d0d7211 */ /* 0x000fe200078fdaff */
[----:B------:R-:W-:Y:S01]  /*0de0*/  IMAD R42, R45, 0x28800, R42 ;  /* 0x000288002d2a7824 */ /* 0x000fe200078e022a */
[----:B------:R-:W-:Y:S01]  /*0df0*/  LEA.HI.SX32 R49, R49, R30, 0x1b ;  /* 0x0000001e31317211 */ /* 0x000fe200078fdaff */
[----:B------:R-:W-:Y:S01]  /*0e00*/  IMAD R40, R45, 0x28800, R40 ;  /* 0x000288002d287824 */ /* 0x000fe200078e0228 */
[----:B------:R-:W-:Y:S01]  /*0e10*/  IADD3 R14, R3, 0x680, RZ ;  /* 0x00000680030e7810 */ /* 0x000fe20007ffe0ff */
[----:B------:R-:W-:Y:S01]  /*0e20*/  IMAD R50, R45, 0x28800, R50 ;  /* 0x000288002d327824 */ /* 0x000fe200078e0232 */
[----:B------:R-:W-:Y:S01]  /*0e30*/  IADD3 R30, R3, 0x1c70, RZ ;  /* 0x00001c70031e7810 */ /* 0x000fe20007ffe0ff */
[----:B------:R-:W-:Y:S01]  /*0e40*/  IMAD R48, R45, 0x28800, R48 ;  /* 0x000288002d307824 */ /* 0x000fe200078e0230 */
[C---:B------:R-:W-:Y:S01]  /*0e50*/  IADD3 R15, R3.reuse, 0x1d40, RZ ;  /* 0x00001d40030f7810 */ /* 0x040fe20007ffe0ff */
[----:B------:R-:W-:Y:S01]  /*0e60*/  IMAD.HI R14, R14, 0x4bda12f7, RZ ;  /* 0x4bda12f70e0e7827 */ /* 0x000fe200078e02ff */
[----:B------:R-:W-:-:S02]  /*0e70*/  IADD3 R72, R3, 0x750, RZ ;  /* 0x0000075003487810 */ /* 0x000fc40007ffe0ff */
[C---:B------:R-:W-:Y:S01]  /*0e80*/  IADD3 R70, R3.reuse, 0x820, RZ ;  /* 0x0000082003467810 */ /* 0x040fe20007ffe0ff */
[----:B------:R-:W-:Y:S01]  /*0e90*/  IMAD.HI R30, R30, 0x4bda12f7, RZ ;  /* 0x4bda12f71e1e7827 */ /* 0x000fe200078e02ff */
[----:B------:R-:W-:Y:S02]  /*0ea0*/  SHF.R.U32.HI R63, RZ, 0x1f, R14 ;  /* 0x0000001fff3f7819 */ /* 0x000fe4000001160e */
[----:B------:R-:W-:Y:S01]  /*0eb0*/  IADD3 R34, R3, 0x1a00, RZ ;  /* 0x00001a0003227810 */ /* 0x000fe20007ffe0ff */
[----:B------:R-:W-:Y:S01]  /*0ec0*/  IMAD.HI R15, R15, 0x4bda12f7, RZ ;  /* 0x4bda12f70f0f7827 */ /* 0x000fe200078e02ff */
[----:B------:R-:W-:Y:S02]  /*0ed0*/  SHF.R.U32.HI R65, RZ, 0x1f, R30 ;  /* 0x0000001fff417819 */ /* 0x000fe4000001161e */
[----:B------:R-:W-:Y:S01]  /*0ee0*/  LEA.HI.SX32 R74, R14, R63, 0x1b ;  /* 0x0000003f0e4a7211 */ /* 0x000fe200078fdaff */
[----:B------:R-:W-:Y:S01]  /*0ef0*/  IMAD.HI R72, R72, 0x4bda12f7, RZ ;  /* 0x4bda12f748487827 */ /* 0x000fe200078e02ff */
[----:B------:R-:W-:-:S02]  /*0f00*/  LEA.HI.SX32 R14, R30, R65, 0x1b ;  /* 0x000000411e0e7211 */ /* 0x000fc400078fdaff */
[----:B------:R-:W-:Y:S01]  /*0f10*/  SHF.R.U32.HI R30, RZ, 0x1f, R15 ;  /* 0x0000001fff1e7819 */ /* 0x000fe2000001160f */
[----:B------:R-:W-:Y:S01]  /*0f20*/  IMAD.HI R70, R70, 0x4bda12f7, RZ ;  /* 0x4bda12f746467827 */ /* 0x000fe200078e02ff */
[----:B------:R-:W-:Y:S02]  /*0f30*/  SHF.R.U32.HI R63, RZ, 0x1f, R72 ;  /* 0x0000001fff3f7819 */ /* 0x000fe40000011648 */
[----:B------:R-:W-:Y:S01]  /*0f40*/  LEA.HI.SX32 R15, R15, R30, 0x1b ;  /* 0x0000001e0f0f7211 */ /* 0x000fe200078fdaff */
[----:B------:R-:W-:Y:S01]  /*0f50*/  IMAD.HI R34, R34, 0x4bda12f7, RZ ;  /* 0x4bda12f722227827 */ /* 0x000fe200078e02ff */
[----:B------:R-:W-:Y:S02]  /*0f60*/  IADD3 R30, R3, 0x1e10, RZ ;  /* 0x00001e10031e7810 */ /* 0x000fe40007ffe0ff */
[----:B------:R-:W-:Y:S01]  /*0f70*/  LEA.HI.SX32 R72, R72, R63, 0x1b ;  /* 0x0000003f48487211 */ /* 0x000fe200078fdaff */
[----:B------:R-:W-:Y:S01]  /*0f80*/  IMAD R65, R45, 0x28800, R62 ;  /* 0x000288002d417824 */ /* 0x000fe200078e023e */
[----:B------:R-:W-:Y:S01]  /*0f90*/  SHF.R.U32.HI R63, RZ, 0x1f, R70 ;  /* 0x0000001fff3f7819 */ /* 0x000fe20000011646 */
[----:B------:R-:W-:Y:S01]  /*0fa0*/  IMAD.HI R29, R30, 0x4bda12f7, RZ ;  /* 0x4bda12f71e1d7827 */ /* 0x000fe200078e02ff */
[----:B------:R-:W-:-:S02]  /*0fb0*/  SHF.R.U32.HI R30, RZ, 0x1f, R27 ;  /* 0x0000001fff1e7819 */ /* 0x000fc4000001161b */
[----:B------:R-:W-:Y:S01]  /*0fc0*/  IADD3 R68, R3, 0x8f0, RZ ;  /* 0x000008f003447810 */ /* 0x000fe20007ffe0ff */
[C---:B------:R-:W-:Y:S01]  /*0fd0*/  IMAD R46, R45.reuse, 0x28800, R46 ;  /* 0x000288002d2e7824 */ /* 0x040fe200078e022e */
[----:B------:R-:W-:Y:S01]  /*0fe0*/  SHF.R.U32.HI R11, RZ, 0x1f, R34 ;  /* 0x0000001fff0b7819 */ /* 0x000fe20000011622 */
[----:B------:R-:W-:Y:S01]  /*0ff0*/  IMAD R61, R45, 0x28800, R61 ;  /* 0x000288002d3d7824 */ /* 0x000fe200078e023d */
[----:B------:R-:W-:Y:S01]  /*1000*/  SHF.R.U32.HI R31, RZ, 0x1f, R16 ;  /* 0x0000001fff1f7819 */ /* 0x000fe20000011610 */
[----:B------:R-:W-:Y:S01]  /*1010*/  IMAD.HI R68, R68, 0x4bda12f7, RZ ;  /* 0x4bda12f744447827 */ /* 0x000fe200078e02ff */
[----:B------:R-:W-:Y:S02]  /*1020*/  LEA.HI.SX32 R70, R70, R63, 0x1b ;  /* 0x0000003f46467211 */ /* 0x000fe400078fdaff */
[----:B------:R-:W-:Y:S01]  /*1030*/  LEA.HI.SX32 R27, R27, R30, 0x1b ;  /* 0x0000001e1b1b7211 */ /* 0x000fe200078fdaff */
[C---:B------:R-:W-:Y:S01]  /*1040*/  IMAD R38, R45.reuse, 0x28800, R38 ;  /* 0x000288002d267824 */ /* 0x040fe200078e0226 */
[----:B------:R-:W-:Y:S01]  /*1050*/  LEA.HI.SX32 R11, R34, R11, 0x1b ;  /* 0x0000000b220b7211 */ /* 0x000fe200078fdaff */
[C---:B------:R-:W-:Y:S01]  /*1060*/  IMAD R73, R45.reuse, 0x28800, R73 ;  /* 0x000288002d497824 */ /* 0x040fe200078e0249 */
[----:B------:R-:W-:Y:S01]  /*1070*/  SHF.R.U32.HI R30, RZ, 0x1f, R29 ;  /* 0x0000001fff1e7819 */ /* 0x000fe2000001161d */
[----:B------:R-:W-:Y:S01]  /*1080*/  IMAD R44, R45, 0x28800, R44 ;  /* 0x000288002d2c7824 */ /* 0x000fe200078e022c */
[----:B------:R-:W-:Y:S01]  /*1090*/  LEA.HI.SX32 R63, R16, R31, 0x1d ;  /* 0x0000001f103f7211 */ /* 0x000fe200078feaff */
[--C-:B------:R-:W-:Y:S01]  /*10a0*/  IMAD R31, R27, -0x2d, R5.reuse ;  /* 0xffffffd31b1f7824 */ /* 0x100fe200078e0205 */
[----:B------:R-:W-:Y:S01]  /*10b0*/  IADD3 R34, R3, 0x1ee0, RZ ;  /* 0x00001ee003227810 */ /* 0x000fe20007ffe0ff */
[----:B------:R-:W-:Y:S01]  /*10c0*/  IMAD R18, R45, 0x28800, R18 ;  /* 0x000288002d127824 */ /* 0x000fe200078e0212 */
[----:B------:R-:W-:Y:S01]  /*10d0*/  LEA.HI.SX32 R16, R29, R30, 0x1b ;  /* 0x0000001e1d107211 */ /* 0x000fe200078fdaff */
[----:B------:R-:W-:Y:S01]  /*10e0*/  IMAD R30, R63, -0xf, R5 ;  /* 0xfffffff13f1e7824 */ /* 0x000fe200078e0205 */
[----:B------:R-:W-:Y:S01]  /*10f0*/  SHF.R.U32.HI R29, RZ, 0x1f, R68 ;  /* 0x0000001fff1d7819 */ /* 0x000fe20000011644 */
[----:B------:R-:W-:Y:S01]  /*1100*/  IMAD.HI R27, R34, 0x4bda12f7, RZ ;  /* 0x4bda12f7221b7827 */ /* 0x000fe200078e02ff */
[----:B------:R-:W-:-:S02]  /*1110*/  SHF.R.U32.HI R5, RZ, 0x1f, R4 ;  /* 0x0000001fff057819 */ /* 0x000fc40000011604 */
[----:B------:R-:W-:Y:S01]  /*1120*/  LEA.HI.SX32 R68, R68, R29, 0x1b ;  /* 0x0000001d44447211 */ /* 0x000fe200078fdaff */
[C---:B------:R-:W-:Y:S01]  /*1130*/  IMAD R63, R45.reuse, 0x28800, R56 ;  /* 0x000288002d3f7824 */ /* 0x040fe200078e0238 */
[----:B------:R-:W-:Y:S01]  /*1140*/  SHF.R.U32.HI R34, RZ, 0x1f, R17 ;  /* 0x0000001fff227819 */ /* 0x000fe20000011611 */
[C---:B------:R-:W-:Y:S01]  /*1150*/  IMAD R19, R45.reuse, 0x28800, R19 ;  /* 0x000288002d137824 */ /* 0x040fe200078e0213 */
[----:B------:R-:W-:Y:S01]  /*1160*/  LEA.HI.SX32 R29, R4, R5, 0x1b ;  /* 0x00000005041d7211 */ /* 0x000fe200078fdaff */
[----:B------:R-:W-:Y:S01]  /*1170*/  IMAD R5, R36, -0x2d, R3 ;  /* 0xffffffd324057824 */ /* 0x000fe200078e0203 */
[----:B------:R-:W-:Y:S01]  /*1180*/  SHF.R.U32.HI R4, RZ, 0x1f, R27 ;  /* 0x0000001fff047819 */ /* 0x000fe2000001161b */
[----:B------:R-:W-:Y:S01]  /*1190*/  IMAD R20, R45, 0x28800, R20 ;  /* 0x000288002d147824 */ /* 0x000fe200078e0214 */
[----:B------:R-:W-:Y:S01]  /*11a0*/  LEA.HI.SX32 R34, R17, R34, 0x1d ;  /* 0x0000002211227211 */ /* 0x000fe200078feaff */
[----:B------:R-:W-:Y:S01]  /*11b0*/  IMAD R33, R29, -0x2d, R33 ;  /* 0xffffffd31d217824 */ /* 0x000fe200078e0221 */
[----:B------:R-:W-:Y:S01]  /*11c0*/  LEA.HI.SX32 R17, R27, R4, 0x1b ;  /* 0x000000041b117211 */ /* 0x000fe200078fdaff */
[----:B------:R-:W-:Y:S01]  /*11d0*/  HFMA2.MMA R4, -RZ, RZ, 0, 0 ;  /* 0x00000000ff047435 */ /* 0x000fe200000001ff */
[C---:B------:R-:W-:Y:S01]  /*11e0*/  IADD3 R71, R3.reuse, 0x9c0, RZ ;  /* 0x000009c003477810 */ /* 0x040fe20007ffe0ff */
[----:B------:R-:W-:Y:S01]  /*11f0*/  IMAD R34, R34, -0xf, R35 ;  /* 0xfffffff122227824 */ /* 0x000fe200078e0223 */
[----:B------:R-:W-:Y:S01]  /*1200*/  IADD3 R12, R3, 0x1ad0, RZ ;  /* 0x00001ad0030c7810 */ /* 0x000fe20007ffe0ff */
[----:B------:R-:W-:Y:S01]  /*1210*/  IMAD R29, R45, -0xd, R2 ;  /* 0xfffffff32d1d7824 */ /* 0x000fe200078e0202 */
[----:B------:R-:W-:Y:S01]  /*1220*/  IADD3 R76, R3, 0x5b0, RZ ;  /* 0x000005b0034c7810 */ /* 0x000fe20007ffe0ff */
[----:B------:R-:W-:Y:S01]  /*1230*/  IMAD.HI R71, R71, 0x4bda12f7, RZ ;  /* 0x4bda12f747477827 */ /* 0x000fe200078e02ff */
[----:B------:R-:W-:-:S02]  /*1240*/  SHF.R.U32.HI R77, RZ, 0x1f, R6 ;  /* 0x0000001fff4d7819 */ /* 0x000fc40000011606 */
[----:B------:R-:W-:Y:S01]  /*1250*/  IADD3 R62, R3, 0x2150, RZ ;  /* 0x00002150033e7810 */ /* 0x000fe20007ffe0ff */
[----:B------:R-:W-:Y:S01]  /*1260*/  IMAD.HI R35, R5, -0x77777777, R4 ;  /* 0x8888888905237827 */ /* 0x000fe200078e0204 */
[----:B------:R-:W-:Y:S02]  /*1270*/  IADD3 R5, R3, 0x1fb0, RZ ;  /* 0x00001fb003057810 */ /* 0x000fe40007ffe0ff */
[----:B------:R-:W-:Y:S01]  /*1280*/  SHF.R.U32.HI R56, RZ, 0x1f, R71 ;  /* 0x0000001fff387819 */ /* 0x000fe20000011647 */
[----:B------:R-:W-:Y:S01]  /*1290*/  IMAD R4, R59, -0x6c, R3 ;  /* 0xffffff943b047824 */ /* 0x000fe200078e0203 */
[----:B------:R-:W-:Y:S01]  /*12a0*/  LEA.HI.SX32 R6, R6, R77, 0x1b ;  /* 0x0000004d06067211 */ /* 0x000fe200078fdaff */
[----:B------:R-:W-:Y:S01]  /*12b0*/  IMAD R2, R45, 0x28800, R58 ;  /* 0x000288002d027824 */ /* 0x000fe200078e023a */
[----:B------:R-:W-:Y:S01]  /*12c0*/  LEA.HI.SX32 R71, R71, R56, 0x1b ;  /* 0x0000003847477211 */ /* 0x000fe200078fdaff */
[----:B------:R-:W-:Y:S01]  /*12d0*/  IMAD R59, R59, 0x6c0, R4 ;  /* 0x000006c03b3b7824 */ /* 0x000fe200078e0204 */
[----:B------:R-:W-:Y:S01]  /*12e0*/  IADD3 R56, R3, 0xa90, RZ ;  /* 0x00000a9003387810 */ /* 0x000fe20007ffe0ff */
[----:B------:R-:W-:Y:S01]  /*12f0*/  IMAD.HI R4, R5, 0x4bda12f7, RZ ;  /* 0x4bda12f705047827 */ /* 0x000fe200078e02ff */
[----:B------:R-:W-:-:S03]  /*1300*/  IADD3 R58, R3, 0xc30, RZ ;  /* 0x00000c30033a7810 */ /* 0x000fc60007ffe0ff */
[----:B------:R-:W-:Y:S02]  /*1310*/  IMAD R5, R25, -0xf, R3 ;  /* 0xfffffff119057824 */ /* 0x000fe400078e0203 */
[----:B------:R-:W-:Y:S02]  /*1320*/  IMAD R21, R45, 0x28800, R21 ;  /* 0x000288002d157824 */ /* 0x000fe400078e0215 */
[----:B------:R-:W-:Y:S01]  /*1330*/  IMAD R36, R36, 0xa9, R5 ;  /* 0x000000a924247824 */ /* 0x000fe200078e0205 */
[----:B------:R-:W-:Y:S01]  /*1340*/  IADD3 R5, R5, -0x1, RZ ;  /* 0xffffffff05057810 */ /* 0x000fe20007ffe0ff */
[C---:B------:R-:W-:Y:S02]  /*1350*/  IMAD R22, R45.reuse, 0x28800, R22 ;  /* 0x000288002d167824 */ /* 0x040fe400078e0216 */
[----:B------:R-:W-:Y:S01]  /*1360*/  IMAD R23, R45, 0x28800, R23 ;  /* 0x000288002d177824 */ /* 0x000fe200078e0217 */
[----:B------:R-:W-:Y:S01]  /*1370*/  ISETP.GT.U32.AND P0, PT, R5, 0xc, PT ;  /* 0x0000000c0500780c */ /* 0x000fe20003f04070 */
[C---:B------:R-:W-:Y:S01]  /*1380*/  IMAD R24, R45.reuse, 0x28800, R24 ;  /* 0x000288002d187824 */ /* 0x040fe200078e0218 */
[----:B------:R-:W-:Y:S01]  /*1390*/  IADD3 R36, R36, -0xe, RZ ;  /* 0xfffffff224247810 */ /* 0x000fe20007ffe0ff */
[----:B------:R-:W-:-:S02]  /*13a0*/  IMAD R25, R45, 0x28800, R66 ;  /* 0x000288002d197824 */ /* 0x000fc400078e0242 */
[C---:B------:R-:W-:Y:S02]  /*13b0*/  IMAD R26, R45.reuse, 0x28800, R26 ;  /* 0x000288002d1a7824 */ /* 0x040fe400078e021a */
[C---:B------:R-:W-:Y:S02]  /*13c0*/  IMAD R27, R45.reuse, 0x28800, R64 ;  /* 0x000288002d1b7824 */ /* 0x040fe400078e0240 */
[C---:B------:R-:W-:Y:S02]  /*13d0*/  IMAD R28, R45.reuse, 0x28800, R28 ;  /* 0x000288002d1c7824 */ /* 0x040fe400078e021c */
[C---:B------:R-:W-:Y:S02]  /*13e0*/  IMAD R60, R45.reuse, 0x28800, R60 ;  /* 0x000288002d3c7824 */ /* 0x040fe400078e023c */
[----:B------:R-:W-:Y:S01]  /*13f0*/  IMAD R59, R45, 0x28800, R59 ;  /* 0x000288002d3b7824 */ /* 0x000fe200078e023b */
[----:B------:R-:W-:Y:S01]  /*1400*/  SHF.R.U32.HI R45, RZ, 0x1f, R4 ;  /* 0x0000001fff2d7819 */ /* 0x000fe20000011604 */
[----:B------:R-:W-:Y:S01]  /*1410*/  IMAD R2, R43, 0x6c0, R2 ;  /* 0x000006c02b027824 */ /* 0x000fe200078e0202 */
[C---:B------:R-:W-:Y:S01]  /*1420*/  IADD3 R43, R3.reuse, 0x2080, RZ ;  /* 0x00002080032b7810 */ /* 0x040fe20007ffe0ff */
[----:B------:R-:W-:Y:S01]  /*1430*/  IMAD R5, R32, 0x6c0, R65 ;  /* 0x000006c020057824 */ /* 0x000fe200078e0241 */
[----:B------:R-:W-:Y:S01]  /*1440*/  IADD3 R32, R3, 0xb60, RZ ;  /* 0x00000b6003207810 */ /* 0x000fe20007ffe0ff */
[----:B------:R-:W-:Y:S01]  /*1450*/  IMAD.HI R56, R56, 0x4bda12f7, RZ ;  /* 0x4bda12f738387827 */ /* 0x000fe200078e02ff */
[----:B------:R-:W-:-:S03]  /*1460*/  LEA.HI.SX32 R45, R4, R45, 0x1b ;  /* 0x0000002d042d7211 */ /* 0x000fc600078fdaff */
[----:B------:R-:W-:Y:S01]  /*1470*/  IMAD R4, R41, 0x6c0, R60 ;  /* 0x000006c029047824 */ /* 0x000fe200078e023c */
[----:B------:R-:W-:Y:S01]  /*1480*/  SHF.R.U32.HI R41, RZ, 0x1f, R56 ;  /* 0x0000001fff297819 */ /* 0x000fe20000011638 */
[----:B------:R-:W-:-:S03]  /*1490*/  IMAD.HI R60, R43, 0x4bda12f7, RZ ;  /* 0x4bda12f72b3c7827 */ /* 0x000fc600078e02ff */
[----:B------:R-:W-:Y:S01]  /*14a0*/  LEA.HI.SX32 R64, R56, R41, 0x1b ;  /* 0x0000002938407211 */ /* 0x000fe200078fdaff */
[----:B------:R-:W-:Y:S01]  /*14b0*/  IMAD.HI R12, R12, 0x4bda12f7, RZ ;  /* 0x4bda12f70c0c7827 */ /* 0x000fe200078e02ff */
[----:B------:R-:W-:-:S03]  /*14c0*/  SHF.R.U32.HI R41, RZ, 0x1f, R60 ;  /* 0x0000001fff297819 */ /* 0x000fc6000001163c */
[----:B------:R-:W-:Y:S01]  /*14d0*/  IMAD.HI R43, R32, 0x4bda12f7, RZ ;  /* 0x4bda12f7202b7827 */ /* 0x000fe200078e02ff */
[----:B------:R-:W-:Y:S02]  /*14e0*/  SHF.R.U32.HI R75, RZ, 0x1f, R12 ;  /* 0x0000001fff4b7819 */ /* 0x000fe4000001160c */
[----:B------:R-:W-:Y:S01]  /*14f0*/  LEA.HI.SX32 R32, R60, R41, 0x1b ;  /* 0x000000293c207211 */ /* 0x000fe200078fdaff */
[--C-:B------:R-:W-:Y:S01]  /*1500*/  IMAD R57, R57, 0x6c0, R54.reuse ;  /* 0x000006c039397824 */ /* 0x100fe200078e0236 */
[----:B------:R-:W-:Y:S01]  /*1510*/  SHF.R.U32.HI R56, RZ, 0x1f, R43 ;  /* 0x0000001fff387819 */ /* 0x000fe2000001162b */
[----:B------:R-:W-:Y:S01]  /*1520*/  IMAD R7, R7, 0x6c0, R54 ;  /* 0x000006c007077824 */ /* 0x000fe200078e0236 */
[----:B------:R-:W-:Y:S01]  /*1530*/  IADD3 R54, R3, 0x2220, RZ ;  /* 0x0000222003367810 */ /* 0x000fe20007ffe0ff */
[----:B------:R-:W-:Y:S01]  /*1540*/  IMAD.HI R58, R58, 0x4bda12f7, RZ ;  /* 0x4bda12f73a3a7827 */ /* 0x000fe200078e02ff */
[----:B------:R-:W-:Y:S02]  /*1550*/  LEA.HI.SX32 R12, R12, R75, 0x1b ;  /* 0x0000004b0c0c7211 */ /* 0x000fe400078fdaff */
[----:B------:R-:W-:Y:S01]  /*1560*/  LEA.HI.SX32 R43, R43, R56, 0x1b ;  /* 0x000000382b2b7211 */ /* 0x000fe200078fdaff */
[----:B------:R-:W-:Y:S01]  /*1570*/  IMAD.HI R76, R76, 0x4bda12f7, RZ ;  /* 0x4bda12f74c4c7827 */ /* 0x000fe200078e02ff */
[----:B------:R-:W-:-:S02]  /*1580*/  SHF.R.U32.HI R65, RZ, 0x1f, R58 ;  /* 0x0000001fff417819 */ /* 0x000fc4000001163a */
[----:B------:R-:W-:Y:S01]  /*1590*/  IADD3 R56, R3, 0x23c0, RZ ;  /* 0x000023c003387810 */ /* 0x000fe20007ffe0ff */
[----:B------:R-:W-:Y:S01]  /*15a0*/  IMAD R51, R51, 0x6c0, R40 ;  /* 0x000006c033337824 */ /* 0x000fe200078e0228 */
[----:B------:R-:W-:Y:S01]  /*15b0*/  SHF.R.U32.HI R75, RZ, 0x1f, R76 ;  /* 0x0000001fff4b7819 */ /* 0x000fe2000001164c */
[----:B------:R-:W-:Y:S01]  /*15c0*/  IMAD R10, R10, 0x6c0, R40 ;  /* 0x000006c00a0a7824 */ /* 0x000fe200078e0228 */
[----:B------:R-:W-:Y:S01]  /*15d0*/  IADD3 R40, R3, 0xd00, RZ ;  /* 0x00000d0003287810 */ /* 0x000fe20007ffe0ff */
[--C-:B------:R-:W-:Y:S01]  /*15e0*/  IMAD R55, R55, 0x6c0, R52.reuse ;  /* 0x000006c037377824 */ /* 0x100fe200078e0234 */
[----:B------:R-:W-:Y:S01]  /*15f0*/  LEA.HI.SX32 R60, R58, R65, 0x1b ;  /* 0x000000413a3c7211 */ /* 0x000fe200078fdaff */
[----:B------:R-:W-:Y:S01]  /*1600*/  IMAD R8, R8, 0x6c0, R52 ;  /* 0x000006c008087824 */ /* 0x000fe200078e0234 */
[----:B------:R-:W-:Y:S01]  /*1610*/  IADD3 R52, R3, 0xdd0, RZ ;  /* 0x00000dd003347810 */ /* 0x000fe20007ffe0ff */
[----:B------:R-:W-:Y:S01]  /*1620*/  IMAD.HI R54, R54, 0x4bda12f7, RZ ;  /* 0x4bda12f736367827 */ /* 0x000fe200078e02ff */
[----:B------:R-:W-:-:S03]  /*1630*/  LEA.HI.SX32 R76, R76, R75, 0x1b ;  /* 0x0000004b4c4c7211 */ /* 0x000fc600078fdaff */
[--C-:B------:R-:W-:Y:S02]  /*1640*/  IMAD R53, R53, 0x6c0, R42.reuse ;  /* 0x000006c035357824 */ /* 0x100fe400078e022a */
[----:B------:R-:W-:Y:S01]  /*1650*/  IMAD R9, R9, 0x6c0, R42 ;  /* 0x000006c009097824 */ /* 0x000fe200078e022a */
[----:B------:R-:W-:Y:S01]  /*1660*/  IADD3 R42, R3, 0x22f0, RZ ;  /* 0x000022f0032a7810 */ /* 0x000fe20007ffe0ff */
[----:B------:R-:W-:Y:S01]  /*1670*/  IMAD R6, R6, 0x6c0, R63 ;  /* 0x000006c006067824 */ /* 0x000fe200078e023f */
[----:B------:R-:W-:Y:S01]  /*1680*/  SHF.R.U32.HI R63, RZ, 0x1f, R54 ;  /* 0x0000001fff3f7819 */ /* 0x000fe20000011636 */
[----:B------:R-:W-:-:S04]  /*1690*/  IMAD.HI R40, R40, 0x4bda12f7, RZ ;  /* 0x4bda12f728287827 */ /* 0x000fc800078e02ff */
[----:B------:R-:W-:Y:S01]  /*16a0*/  IMAD R47, R47, 0x6c0, R48 ;  /* 0x000006c02f2f7824 */ /* 0x000fe200078e0230 */
[----:B------:R-:W-:Y:S01]  /*16b0*/  SHF.R.U32.HI R69, RZ, 0x1f, R40 ;  /* 0x0000001fff457819 */ /* 0x000fe20000011628 */
[----:B------:R-:W-:Y:S01]  /*16c0*/  IMAD R12, R12, 0x6c0, R48 ;  /* 0x000006c00c0c7824 */ /* 0x000fe200078e0230 */
[----:B------:R-:W-:Y:S01]  /*16d0*/  IADD3 R48, R3, 0xea0, RZ ;  /* 0x00000ea003307810 */ /* 0x000fe20007ffe0ff */
[----:B------:R-:W-:Y:S01]  /*16e0*/  IMAD.HI R52, R52, 0x4bda12f7, RZ ;  /* 0x4bda12f734347827 */ /* 0x000fe200078e02ff */
[----:B------:R-:W-:-:S03]  /*16f0*/  LEA.HI.SX32 R69, R40, R69, 0x1b ;  /* 0x0000004528457211 */ /* 0x000fc600078fdaff */
[----:B------:R-:W-:-:S04]  /*1700*/  IMAD.HI R58, R56, 0x4bda12f7, RZ ;  /* 0x4bda12f7383a7827 */ /* 0x000fc800078e02ff */
[----:B------:R-:W-:Y:S01]  /*1710*/  IMAD R72, R72, 0x6c0, R38 ;  /* 0x000006c048487824 */ /* 0x000fe200078e0226 */
[----:B------:R-:W-:Y:S01]  /*1720*/  SHF.R.U32.HI R65, RZ, 0x1f, R58 ;  /* 0x0000001fff417819 */ /* 0x000fe2000001163a */
[----:B------:R-:W-:Y:S01]  /*1730*/  IMAD R15, R15, 0x6c0, R38 ;  /* 0x000006c00f0f7824 */ /* 0x000fe200078e0226 */
[C---:B------:R-:W-:Y:S01]  /*1740*/  IADD3 R38, R3.reuse, 0xf70, RZ ;  /* 0x00000f7003267810 */ /* 0x040fe20007ffe0ff */
[----:B------:R-:W-:Y:S01]  /*1750*/  IMAD.HI R67, R42, 0x4bda12f7, RZ ;  /* 0x4bda12f72a437827 */ /* 0x000fe200078e02ff */
[----:B------:R-:W-:Y:S02]  /*1760*/  LEA.HI.SX32 R42, R54, R63, 0x1b ;  /* 0x0000003f362a7211 */ /* 0x000fe400078fdaff */
[----:B------:R-:W-:Y:S01]  /*1770*/  SHF.R.U32.HI R63, RZ, 0x1f, R52 ;  /* 0x0000001fff3f7819 */ /* 0x000fe20000011634 */
[----:B------:R-:W-:Y:S01]  /*1780*/  IMAD.HI R48, R48, 0x4bda12f7, RZ ;  /* 0x4bda12f730307827 */ /* 0x000fe200078e02ff */
[----:B------:R-:W-:Y:S02]  /*1790*/  LEA.HI.SX32 R40, R58, R65, 0x1b ;  /* 0x000000413a287211 */ /* 0x000fe400078fdaff */
[----:B------:R-:W-:Y:S01]  /*17a0*/  LEA.HI.SX32 R56, R52, R63, 0x1b ;  /* 0x0000003f34387211 */ /* 0x000fe200078fdaff */
[----:B------:R-:W-:Y:S01]  /*17b0*/  IMAD.HI R62, R62, 0x4bda12f7, RZ ;  /* 0x4bda12f73e3e7827 */ /* 0x000fe200078e02ff */
[----:B------:R-:W-:-:S02]  /*17c0*/  IADD3 R52, R3, 0x2560, RZ ;  /* 0x0000256003347810 */ /* 0x000fc40007ffe0ff */
[----:B------:R-:W-:Y:S01]  /*17d0*/  SHF.R.U32.HI R65, RZ, 0x1f, R48 ;  /* 0x0000001fff417819 */ /* 0x000fe20000011630 */
[----:B------:R-:W-:Y:S01]  /*17e0*/  IMAD R76, R76, 0x6c0, R46 ;  /* 0x000006c04c4c7824 */ /* 0x000fe200078e022e */
[----:B------:R-:W-:Y:S01]  /*17f0*/  SHF.R.U32.HI R41, RZ, 0x1f, R62 ;  /* 0x0000001fff297819 */ /* 0x000fe2000001163e */
[----:B------:R-:W-:Y:S01]  /*1800*/  IMAD R13, R13, 0x6c0, R46 ;  /* 0x000006c00d0d7824 */ /* 0x000fe200078e022e */
[----:B------:R-:W-:Y:S01]  /*1810*/  IADD3 R46, R3, 0x1040, RZ ;  /* 0x00001040032e7810 */ /* 0x000fe20007ffe0ff */
[----:B------:R-:W-:Y:S01]  /*1820*/  IMAD.HI R38, R38, 0x4bda12f7, RZ ;  /* 0x4bda12f726267827 */ /* 0x000fe200078e02ff */
[----:B------:R-:W-:Y:S02]  /*1830*/  LEA.HI.SX32 R65, R48, R65, 0x1b ;  /* 0x0000004130417211 */ /* 0x000fe400078fdaff */
[----:B------:R-:W-:Y:S01]  /*1840*/  LEA.HI.SX32 R41, R62, R41, 0x1b ;  /* 0x000000293e297211 */ /* 0x000fe200078fdaff */
[----:B------:R-:W-:Y:S01]  /*1850*/  IMAD R74, R74, 0x6c0, R61 ;  /* 0x000006c04a4a7824 */ /* 0x000fe200078e023d */
[----:B------:R-:W-:Y:S01]  /*1860*/  SHF.R.U32.HI R54, RZ, 0x1f, R67 ;  /* 0x0000001fff367819 */ /* 0x000fe20000011643 */
[----:B------:R-:W-:Y:S01]  /*1870*/  IMAD R14, R14, 0x6c0, R61 ;  /* 0x000006c00e0e7824 */ /* 0x000fe200078e023d */
[----:B------:R-:W-:Y:S01]  /*1880*/  SHF.R.U32.HI R61, RZ, 0x1f, R38 ;  /* 0x0000001fff3d7819 */ /* 0x000fe20000011626 */
[----:B------:R-:W-:Y:S01]  /*1890*/  IMAD.HI R46, R46, 0x4bda12f7, RZ ;  /* 0x4bda12f72e2e7827 */ /* 0x000fe200078e02ff */
[----:B------:R-:W-:-:S03]  /*18a0*/  LEA.HI.SX32 R67, R67, R54, 0x1b ;  /* 0x0000003643437211 */ /* 0x000fc600078fdaff */
[--C-:B------:R-:W-:Y:S02]  /*18b0*/  IMAD R49, R49, 0x6c0, R50.reuse ;  /* 0x000006c031317824 */ /* 0x100fe400078e0232 */
[----:B------:R-:W-:Y:S01]  /*18c0*/  IMAD R11, R11, 0x6c0, R50 ;  /* 0x000006c00b0b7824 */ /* 0x000fe200078e0232 */
[C---:B------:R-:W-:Y:S01]  /*18d0*/  IADD3 R50, R3.reuse, 0x2490, RZ ;  /* 0x0000249003327810 */ /* 0x040fe20007ffe0ff */
[----:B------:R-:W-:Y:S01]  /*18e0*/  IMAD.HI R48, R52, 0x4bda12f7, RZ ;  /* 0x4bda12f734307827 */ /* 0x000fe200078e02ff */
[----:B------:R-:W-:Y:S02]  /*18f0*/  LEA.HI.SX32 R52, R38, R61, 0x1b ;  /* 0x0000003d26347211 */ /* 0x000fe400078fdaff */
[----:B------:R-:W-:Y:S01]  /*1900*/  SHF.R.U32.HI R61, RZ, 0x1f, R46 ;  /* 0x0000001fff3d7819 */ /* 0x000fe2000001162e */
[--C-:B------:R-:W-:Y:S01]  /*1910*/  IMAD R64, R64, 0x6c0, R19.reuse ;  /* 0x000006c040407824 */ /* 0x100fe200078e0213 */
[----:B------:R-:W-:Y:S01]  /*1920*/  SHF.R.U32.HI R75, RZ, 0x1f, R48 ;  /* 0x0000001fff4b7819 */ /* 0x000fe20000011630 */
[----:B------:R-:W-:Y:S01]  /*1930*/  IMAD R19, R32, 0x6c0, R19 ;  /* 0x000006c020137824 */ /* 0x000fe200078e0213 */
[----:B------:R-:W-:Y:S01]  /*1940*/  IADD3 R32, R3, 0x1110, RZ ;  /* 0x0000111003207810 */ /* 0x000fe20007ffe0ff */
[----:B------:R-:W-:Y:S01]  /*1950*/  IMAD R62, R43, 0x6c0, R20 ;  /* 0x000006c02b3e7824 */ /* 0x000fe200078e0214 */
[----:B------:R-:W-:Y:S01]  /*1960*/  IADD3 R43, R3, 0x2700, RZ ;  /* 0x00002700032b7810 */ /* 0x000fe20007ffe0ff */
[----:B------:R-:W-:Y:S01]  /*1970*/  IMAD.HI R50, R50, 0x4bda12f7, RZ ;  /* 0x4bda12f732327827 */ /* 0x000fe200078e02ff */
[----:B------:R-:W-:-:S02]  /*1980*/  LEA.HI.SX32 R61, R46, R61, 0x1b ;  /* 0x0000003d2e3d7211 */ /* 0x000fc400078fdaff */
[----:B------:R-:W-:Y:S01]  /*1990*/  LEA.HI.SX32 R38, R48, R75, 0x1b ;  /* 0x0000004b30267211 */ /* 0x000fe200078fdaff */
[----:B------:R-:W-:Y:S01]  /*19a0*/  IMAD R20, R41, 0x6c0, R20 ;  /* 0x000006c029147824 */ /* 0x000fe200078e0214 */
[C---:B------:R-:W-:Y:S01]  /*19b0*/  IADD3 R41, R3.reuse, 0x11e0, RZ ;  /* 0x000011e003297810 */ /* 0x040fe20007ffe0ff */
[----:B------:R-:W-:Y:S01]  /*19c0*/  IMAD.HI R32, R32, 0x4bda12f7, RZ ;  /* 0x4bda12f720207827 */ /* 0x000fe200078e02ff */
[----:B------:R-:W-:Y:S02]  /*19d0*/  SHF.R.U32.HI R63, RZ, 0x1f, R50 ;  /* 0x0000001fff3f7819 */ /* 0x000fe40000011632 */
[----:B------:R-:W-:Y:S01]  /*19e0*/  IADD3 R48, R3, 0x27d0, RZ ;  /* 0x000027d003307810 */ /* 0x000fe20007ffe0ff */
[----:B------:R-:W-:Y:S01]  /*19f0*/  IMAD.HI R46, R43, 0x4bda12f7, RZ ;  /* 0x4bda12f72b2e7827 */ /* 0x000fe200078e02ff */
[----:B------:R-:W-:-:S03]  /*1a00*/  LEA.HI.SX32 R63, R50, R63, 0x1b ;  /* 0x0000003f323f7211 */ /* 0x000fc600078fdaff */
[----:B------:R-:W-:Y:S01]  /*1a10*/  IMAD.HI R43, R41, 0x4bda12f7, RZ ;  /* 0x4bda12f7292b7827 */ /* 0x000fe200078e02ff */
[----:B------:R-:W-:-:S03]  /*1a20*/  SHF.R.U32.HI R41, RZ, 0x1f, R32 ;  /* 0x0000001fff297819 */ /* 0x000fc60000011620 */
[----:B------:R-:W-:Y:S01]  /*1a30*/  IMAD R66, R71, 0x6c0, R18 ;  /* 0x000006c047427824 */ /* 0x000fe200078e0212 */
[----:B------:R-:W-:Y:S01]  /*1a40*/  SHF.R.U32.HI R71, RZ, 0x1f, R46 ;  /* 0x0000001fff477819 */ /* 0x000fe2000001162e */
[--C-:B------:R-:W-:Y:S02]  /*1a50*/  IMAD R68, R68, 0x6c0, R44.reuse ;  /* 0x000006c044447824 */ /* 0x100fe400078e022c */
[----:B------:R-:W-:Y:S01]  /*1a60*/  IMAD R17, R17, 0x6c0, R44 ;  /* 0x000006c011117824 */ /* 0x000fe200078e022c */
[----:B------:R-:W-:Y:S01]  /*1a70*/  IADD3 R44, R3, 0x2630, RZ ;  /* 0x00002630032c7810 */ /* 0x000fe20007ffe0ff */
[----:B------:R-:W-:Y:S01]  /*1a80*/  IMAD.HI R50, R48, 0x4bda12f7, RZ ;  /* 0x4bda12f730327827 */ /* 0x000fe200078e02ff */
[----:B------:R-:W-:Y:S02]  /*1a90*/  LEA.HI.SX32 R48, R32, R41, 0x1b ;  /* 0x0000002920307211 */ /* 0x000fe400078fdaff */
[----:B------:R-:W-:Y:S01]  /*1aa0*/  LEA.HI.SX32 R32, R46, R71, 0x1b ;  /* 0x000000472e207211 */ /* 0x000fe200078fdaff */
[----:B------:R-:W-:Y:S01]  /*1ab0*/  IMAD.HI R44, R44, 0x4bda12f7, RZ ;  /* 0x4bda12f72c2c7827 */ /* 0x000fe200078e02ff */
[----:B------:R-:W-:-:S02]  /*1ac0*/  SHF.R.U32.HI R46, RZ, 0x1f, R37 ;  /* 0x0000001fff2e7819 */ /* 0x000fc40000011625 */
[----:B------:R-:W-:Y:S01]  /*1ad0*/  SHF.R.U32.HI R41, RZ, 0x1f, R50 ;  /* 0x0000001fff297819 */ /* 0x000fe20000011632 */
[----:B------:R-:W-:Y:S01]  /*1ae0*/  IMAD R18, R45, 0x6c0, R18 ;  /* 0x000006c02d127824 */ /* 0x000fe200078e0212 */
[----:B------:R-:W-:Y:S01]  /*1af0*/  LEA.HI.SX32 R37, R37, R46, 0x1b ;  /* 0x0000002e25257211 */ /* 0x000fe200078fdaff */
[--C-:B------:R-:W-:Y:S01]  /*1b00*/  IMAD R56, R56, 0x6c0, R23.reuse ;  /* 0x000006c038387824 */ /* 0x100fe200078e0217 */
[----:B------:R-:W-:Y:S01]  /*1b10*/  SHF.R.U32.HI R45, RZ, 0x1f, R44 ;  /* 0x0000001fff2d7819 */ /* 0x000fe2000001162c */
[----:B------:R-:W-:Y:S01]  /*1b20*/  IMAD R23, R40, 0x6c0, R23 ;  /* 0x000006c028177824 */ /* 0x000fe200078e0217 */
[----:B------:R-:W-:Y:S01]  /*1b30*/  IADD3 R40, R30, -0x1, RZ ;  /* 0xffffffff1e287810 */ /* 0x000fe20007ffe0ff */
[----:B------:R-:W-:Y:S01]  /*1b40*/  IMAD R37, R37, 0xa9, R30 ;  /* 0x000000a925257824 */ /* 0x000fe200078e021e */
[----:B------:R-:W-:Y:S01]  /*1b50*/  HFMA2.MMA R30, -RZ, RZ, 0, 0 ;  /* 0x00000000ff1e7435 */ /* 0x000fe200000001ff */
[----:B------:R-:W-:Y:S01]  /*1b60*/  LEA.HI.SX32 R45, R44, R45, 0x1b ;  /* 0x0000002d2c2d7211 */ /* 0x000fe200078fdaff */
[----:B------:R-:W-:Y:S01]  /*1b70*/  IMAD R48, R48, 0x6c0, R27 ;  /* 0x000006c030307824 */ /* 0x000fe200078e021b */
[----:B------:R-:W-:Y:S01]  /*1b80*/  SHF.R.U32.HI R44, RZ, 0x1f, R43 ;  /* 0x0000001fff2c7819 */ /* 0x000fe2000001162b */
[----:B------:R-:W-:Y:S01]  /*1b90*/  IMAD R27, R32, 0x6c0, R27 ;  /* 0x000006c0201b7824 */ /* 0x000fe200078e021b */
[----:B------:R-:W-:Y:S01]  /*1ba0*/  MOV R32, RZ ;  /* 0x000000ff00207202 */ /* 0x000fe20000000f00 */
[--C-:B------:R-:W-:Y:S01]  /*1bb0*/  IMAD R52, R52, 0x6c0, R25.reuse ;  /* 0x000006c034347824 */ /* 0x100fe200078e0219 */
[----:B------:R-:W-:Y:S01]  /*1bc0*/  LEA.HI.SX32 R43, R43, R44, 0x1b ;  /* 0x0000002c2b2b7211 */ /* 0x000fe200078fdaff */
[----:B------:R-:W-:Y:S01]  /*1bd0*/  IMAD R25, R38, 0x6c0, R25 ;  /* 0x000006c026197824 */ /* 0x000fe200078e0219 */
[----:B------:R-:W-:Y:S01]  /*1be0*/  SHF.R.U32.HI R44, RZ, 0x1f, R39 ;  /* 0x0000001fff2c7819 */ /* 0x000fe20000011627 */
[----:B------:R-:W-:Y:S01]  /*1bf0*/  IMAD.HI R33, R33, -0x77777777, R32 ;  /* 0x8888888921217827 */ /* 0x000fe200078e0220 */
[----:B------:R-:W-:-:S02]  /*1c00*/  SHF.R.U32.HI R32, RZ, 0x1f, R35 ;  /* 0x0000001fff207819 */ /* 0x000fc40000011623 */
[----:B------:R-:W-:Y:S01]  /*1c10*/  LEA.HI.SX32 R39, R39, R44, 0x1b ;  /* 0x0000002c27277211 */ /* 0x000fe200078fdaff */
[----:B------:R-:W-:Y:S01]  /*1c20*/  IMAD.HI R38, R31, -0x77777777, R30 ;  /* 0x888888891f267827 */ /* 0x000fe200078e021e */
[----:B------:R-:W-:Y:S02]  /*1c30*/  LEA.HI.SX32 R32, R35, R32, 0x1d ;  /* 0x0000002023207211 */ /* 0x000fe400078feaff */
[----:B------:R-:W-:Y:S01]  /*1c40*/  SHF.R.U32.HI R30, RZ, 0x1f, R33 ;  /* 0x0000001fff1e7819 */ /* 0x000fe20000011621 */
[----:B------:R-:W-:Y:S01]  /*1c50*/  IMAD R39, R39, 0xa9, R34 ;  /* 0x000000a927277824 */ /* 0x000fe200078e0222 */
[----:B------:R-:W-:Y:S01]  /*1c60*/  SHF.R.U32.HI R35, RZ, 0x1f, R38 ;  /* 0x0000001fff237819 */ /* 0x000fe20000011626 */
[--C-:B------:R-:W-:Y:S01]  /*1c70*/  IMAD R54, R65, 0x6c0, R24.reuse ;  /* 0x000006c041367824 */ /* 0x100fe200078e0218 */
[----:B------:R-:W-:Y:S01]  /*1c80*/  IADD3 R34, R34, -0x1, RZ ;  /* 0xffffffff22227810 */ /* 0x000fe20007ffe0ff */
[----:B------:R-:W-:Y:S01]  /*1c90*/  IMAD R24, R63, 0x6c0, R24 ;  /* 0x000006c03f187824 */ /* 0x000fe200078e0218 */
[----:B------:R-:W-:Y:S01]  /*1ca0*/  IADD3 R31, R29, -0x1, RZ ;  /* 0xffffffff1d1f7810 */ /* 0x000fe20007ffe0ff */
[--C-:B------:R-:W-:Y:S01]  /*1cb0*/  IMAD R58, R69, 0x6c0, R22.reuse ;  /* 0x000006c0453a7824 */ /* 0x100fe200078e0216 */
[----:B------:R-:W-:Y:S01]  /*1cc0*/  LEA.HI.SX32 R30, R33, R30, 0x1d ;  /* 0x0000001e211e7211 */ /* 0x000fe200078feaff */
[----:B------:R-:W-:Y:S01]  /*1cd0*/  IMAD R22, R67, 0x6c0, R22 ;  /* 0x000006c043167824 */ /* 0x000fe200078e0216 */
[----:B------:R-:W-:Y:S01]  /*1ce0*/  LEA.HI.SX32 R38, R38, R35, 0x1d ;  /* 0x0000002326267211 */ /* 0x000fe200078feaff */
[----:B------:R-:W-:Y:S01]  /*1cf0*/  IMAD R60, R60, 0x6c0, R21 ;  /* 0x000006c03c3c7824 */ /* 0x000fe200078e0215 */
[----:B------:R-:W-:Y:S01]  /*1d00*/  LEA.HI.SX32 R41, R50, R41, 0x1b ;  /* 0x0000002932297211 */ /* 0x000fe200078fdaff */
[----:B------:R-:W-:Y:S01]  /*1d10*/  IMAD R50, R61, 0x6c0, R26 ;  /* 0x000006c03d327824 */ /* 0x000fe200078e021a */
[----:B------:R-:W-:Y:S01]  /*1d20*/  IADD3 R63, R32, R29, RZ ;  /* 0x0000001d203f7210 */ /* 0x000fe20007ffe0ff */
[----:B------:R-:W-:Y:S01]  /*1d30*/  HFMA2.MMA R69, -RZ, RZ, 0, 0 ;  /* 0x00000000ff457435 */ /* 0x000fe200000001ff */
[----:B------:R-:W-:Y:S01]  /*1d40*/  ISETP.GT.U32.AND P1, PT, R34, 0xc, PT ;  /* 0x0000000c2200780c */ /* 0x000fe20003f24070 */
[----:B------:R-:W-:Y:S01]  /*1d50*/  HFMA2.MMA R67, -RZ, RZ, 0, 0 ;  /* 0x00000000ff437435 */ /* 0x000fe200000001ff */
[----:B------:R-:W-:Y:S01]  /*1d60*/  IADD3 R32, R32, R31, RZ ;  /* 0x0000001f20207210 */ /* 0x000fe20007ffe0ff */
[--C-:B------:R-:W-:Y:S01]  /*1d70*/  IMAD R70, R70, 0x6c0, R73.reuse ;  /* 0x000006c046467824 */ /* 0x100fe200078e0249 */
[-C--:B------:R-:W-:Y:S01]  /*1d80*/  IADD3 R33, R31, R30.reuse, RZ ;  /* 0x0000001e1f217210 */ /* 0x080fe20007ffe0ff */
[----:B------:R-:W-:Y:S01]  /*1d90*/  IMAD R16, R16, 0x6c0, R73 ;  /* 0x000006c010107824 */ /* 0x000fe200078e0249 */
[----:B------:R-:W-:Y:S01]  /*1da0*/  IADD3 R61, R29, R30, RZ ;  /* 0x0000001e1d3d7210 */ /* 0x000fe20007ffe0ff */
[----:B------:R-:W-:Y:S01]  /*1db0*/  IMAD R21, R42, 0x6c0, R21 ;  /* 0x000006c02a157824 */ /* 0x000fe200078e0215 */
[----:B------:R-:W-:Y:S01]  /*1dc0*/  ISETP.GT.U32.AND P2, PT, R40, 0xc, PT ;  /* 0x0000000c2800780c */ /* 0x000fe20003f44070 */
[----:B------:R-:W-:Y:S01]  /*1dd0*/  IMAD R46, R43, 0x6c0, R28 ;  /* 0x000006c02b2e7824 */ /* 0x000fe200078e021c */
[-C--:B------:R-:W-:Y:S01]  /*1de0*/  IADD3 R31, R31, R38.reuse, RZ ;  /* 0x000000261f1f7210 */ /* 0x080fe20007ffe0ff */
[----:B------:R-:W-:Y:S01]  /*1df0*/  IMAD R26, R45, 0x6c0, R26 ;  /* 0x000006c02d1a7824 */ /* 0x000fe200078e021a */
[----:B------:R-:W-:Y:S01]  /*1e00*/  IADD3 R29, R29, R38, RZ ;  /* 0x000000261d1d7210 */ /* 0x000fe20007ffe0ff */
[----:B------:R-:W-:Y:S01]  /*1e10*/  IMAD R28, R41, 0x6c0, R28 ;  /* 0x000006c0291c7824 */ /* 0x000fe200078e021c */
[----:B------:R-:W-:Y:S01]  /*1e20*/  IADD3 R34, R37, -0xe, RZ ;  /* 0xfffffff225227810 */ /* 0x000fe20007ffe0ff */
[----:B------:R-:W-:Y:S01]  /*1e30*/  IMAD R63, R63, 0xd, R36 ;  /* 0x0000000d3f3f7824 */ /* 0x000fe200078e0224 */
[----:B------:R-:W-:Y:S01]  /*1e40*/  IADD3 R30, R39, -0xe, RZ ;  /* 0xfffffff2271e7810 */ /* 0x000fe20007ffe0ff */
[----:B------:R-:W-:Y:S01]  /*1e50*/  CS2R R42, SRZ ;  /* 0x00000000002a7805 */ /* 0x000fe2000001ff00 */
[----:B------:R-:W-:Y:S01]  /*1e60*/  ISETP.GT.U32.OR P2, PT, R31, 0xc, P2 ;  /* 0x0000000c1f00780c */ /* 0x000fe20001744470 */
[----:B------:R-:W-:Y:S01]  /*1e70*/  IMAD R29, R29, 0xd, R34 ;  /* 0x0000000d1d1d7824 */ /* 0x000fe200078e0222 */
[----:B------:R-:W-:Y:S01]  /*1e80*/  ISETP.GT.U32.OR P1, PT, R33, 0xc, P1 ;  /* 0x0000000c2100780c */ /* 0x000fe20000f24470 */
[----:B------:R-:W-:Y:S01]  /*1e90*/  IMAD R61, R61, 0xd, R30 ;  /* 0x0000000d3d3d7824 */ /* 0x000fe200078e021e */
[----:B------:R-:W-:Y:S01]  /*1ea0*/  ISETP.GT.U32.OR P0, PT, R32, 0xc, P0 ;  /* 0x0000000c2000780c */ /* 0x000fe20000704470 */
[----:B------:R-:W-:Y:S01]  /*1eb0*/  IMAD R33, R0, -0xd, R3 ;  /* 0xfffffff300217824 */ /* 0x000fe200078e0203 */
[----:B------:R-:W-:-:S02]  /*1ec0*/  MOV R31, RZ ;  /* 0x000000ff001f7202 */ /* 0x000fc40000000f00 */
[----:B------:R-:W-:Y:S02]  /*1ed0*/  MOV R73, RZ ;  /* 0x000000ff00497202 */ /* 0x000fe40000000f00 */
[----:B------:R-:W-:-:S07]  /*1ee0*/  MOV R40, RZ ;  /* 0x000000ff00287202 */ /* 0x000fce0000000f00 */
.L_x_7:
[----:B------:R-:W-:Y:S01]  /*1ef0*/  @!P0 MOV R37, 0x4 ;  /* 0x0000000400258802 */ /* 0x000fe20000000f00 */
[C---:B------:R-:W-:Y:S01]  /*1f00*/  @!P0 IMAD R36, R31.reuse, 0x7ec, R63 ;  /* 0x000007ec1f248824 */ /* 0x040fe200078e023f */
[----:B------:R-:W-:Y:S01]  /*1f10*/  @!P1 MOV R35, 0x4 ;  /* 0x0000000400239802 */ /* 0x000fe20000000f00 */
[----:B------:R-:W-:Y:S01]  /*1f20*/  @!P1 IMAD R34, R31, 0x7ec, R61 ;  /* 0x000007ec1f229824 */ /* 0x000fe200078e023d */
[----:B------:R-:W-:Y:S01]  /*1f30*/  MOV R30, RZ ;  /* 0x000000ff001e7202 */ /* 0x000fe20000000f00 */
[----:B------:R-:W-:Y:S01]  /*1f40*/  @!P0 IMAD.WIDE R36, R36, R37, c[0x0][0x160] ;  /* 0x0000580024248625 */ /* 0x000fe200078e0225 */
[----:B------:R-:W-:Y:S01]  /*1f50*/  MOV R32, RZ ;  /* 0x000000ff00207202 */ /* 0x000fe20000000f00 */
[----:B------:R-:W-:Y:S06]  /*1f60*/  BAR.SYNC 0x0 ;  /* 0x0000000000007b1d */ /* 0x000fec0000000000 */
[----:B------:R-:W-:Y:S01]  /*1f70*/  @!P1 IMAD.WIDE R34, R34, R35, c[0x0][0x160] ;  /* 0x0000580022229625 */ /* 0x000fe200078e0223 */
[----:B------:R-:W2:Y:S04]  /*1f80*/  @!P0 LDG.E.CONSTANT R30, [R36.64] ;  /* 0x00000006241e8981 */ /* 0x000ea8000c1e9900 */
[----:B------:R-:W3:Y:S01]  /*1f90*/  @!P1 LDG.E.CONSTANT R32, [R34.64] ;  /* 0x0000000622209981 */ /* 0x000ee2000c1e9900 */
[----:B------:R-:W-:Y:S01]  /*1fa0*/  ISETP.GT.AND P3, PT, R3, 0x7b, PT ;  /* 0x0000007b0300780c */ /* 0x000fe20003f64270 */
[----:B------:R-:W-:Y:S02]  /*1fb0*/  BSSY B0, `(.L_x_0) ;  /* 0x000000d000007945 */ /* 0x000fe40003800000 */
[----:B--2---:R0:W-:Y:S04]  /*1fc0*/  STS [R3.X4], R30 ;  /* 0x0000001e03007388 */ /* 0x0041e80000004800 */
[----:B---3--:R0:W-:Y:S06]  /*1fd0*/  STS [R3.X4+0x340], R32 ;  /* 0x0003402003007388 */ /* 0x0081ec0000004800 */
[----:B------:R-:W-:Y:S05]  /*1fe0*/  @P3 BRA `(.L_x_1) ;  /* 0x0000009000003947 */ /* 0x000fea0003800000 */
[----:B------:R-:W-:Y:S01]  /*1ff0*/  BSSY B1, `(.L_x_2) ;  /* 0x0000007000017945 */ /* 0x000fe20003800000 */
[----:B------:R-:W-:Y:S01]  /*2000*/  HFMA2.MMA R34, -RZ, RZ, 0, 0 ;  /* 0x00000000ff227435 */ /* 0x000fe200000001ff */
[----:B------:R-:W-:Y:S05]  /*2010*/  @P2 BRA `(.L_x_3) ;  /* 0x0000004000002947 */ /* 0x000fea0003800000 */
[----:B------:R-:W-:Y:S01]  /*2020*/  MOV R35, 0x4 ;  /* 0x0000000400237802 */ /* 0x000fe20000000f00 */
[----:B------:R-:W-:-:S04]  /*2030*/  IMAD R34, R31, 0x7ec, R29 ;  /* 0x000007ec1f227824 */ /* 0x000fc800078e021d */
[----:B------:R-:W-:-:S06]  /*2040*/  IMAD.WIDE R34, R34, R35, c[0x0][0x160] ;  /* 0x0000580022227625 */ /* 0x000fcc00078e0223 */
[----:B------:R1:W5:Y:S02]  /*2050*/  LDG.E.CONSTANT R34, [R34.64] ;  /* 0x0000000622227981 */ /* 0x000364000c1e9900 */
.L_x_3:
[----:B------:R-:W-:Y:S05]  /*2060*/  BSYNC B1 ;  /* 0x0000000000017941 */ /* 0x000fea0003800000 */
.L_x_2:
[----:B-----5:R2:W-:Y:S02]  /*2070*/  STS [R3.X4+0x680], R34 ;  /* 0x0006802203007388 */ /* 0x0205e40000004800 */
.L_x_1:
[----:B------:R-:W-:Y:S05]  /*2080*/  BSYNC B0 ;  /* 0x0000000000007941 */ /* 0x000fea0003800000 */
.L_x_0:
[----:B0-----:R-:W-:Y:S01]  /*2090*/  MOV R30, 0x4 ;  /* 0x00000004001e7802 */ /* 0x001fe20000000f00 */
[----:B------:R-:W-:-:S04]  /*20a0*/  IMAD R45, R31, 0x6c, R59 ;  /* 0x0000006c1f2d7824 */ /* 0x000fc800078e023b */
[----:B------:R-:W-:-:S05]  /*20b0*/  IMAD.WIDE R44, R45, R30, c[0x0][0x168] ;  /* 0x00005a002d2c7625 */ /* 0x000fca00078e021e */
[----:B------:R0:W3:Y:S01]  /*20c0*/  LDG.E.CONSTANT R65, [R44.64] ;  /* 0x000000062c417981 */ /* 0x0000e2000c1e9900 */
[----:B-1----:R-:W-:-:S03]  /*20d0*/  IMAD R35, R31, 0x6c, R57 ;  /* 0x0000006c1f237824 */ /* 0x002fc600078e0239 */
[----:B------:R0:W4:Y:S01]  /*20e0*/  LDG.E.CONSTANT R71, [R44.64+0x57c00] ;  /* 0x057c00062c477981 */ /* 0x000122000c1e9900 */
[----:B--2---:R-:W-:-:S05]  /*20f0*/  IMAD.WIDE R34, R35, R30, c[0x0][0x168] ;  /* 0x00005a0023227625 */ /* 0x004fca00078e021e */
[----:B------:R1:W2:Y:S01]  /*2100*/  LDG.E.CONSTANT R77, [R34.64] ;  /* 0x00000006224d7981 */ /* 0x0002a2000c1e9900 */
[C---:B------:R-:W-:Y:S02]  /*2110*/  IMAD R39, R31.reuse, 0x6c, R55 ;  /* 0x0000006c1f277824 */ /* 0x040fe400078e0237 */
[----:B------:R-:W-:Y:S02]  /*2120*/  IMAD R41, R31, 0x6c, R51 ;  /* 0x0000006c1f297824 */ /* 0x000fe400078e0233 */
[----:B------:R-:W-:-:S04]  /*2130*/  IMAD.WIDE R38, R39, R30, c[0x0][0x168] ;  /* 0x00005a0027267625 */ /* 0x000fc800078e021e */
[----:B0-----:R-:W-:Y:S02]  /*2140*/  IMAD R45, R31, 0x6c, R49 ;  /* 0x0000006c1f2d7824 */ /* 0x001fe400078e0231 */
[-C--:B-1----:R-:W-:Y:S01]  /*2150*/  IMAD.WIDE R34, R41, R30.reuse, c[0x0][0x168] ;  /* 0x00005a0029227625 */ /* 0x082fe200078e021e */
[----:B------:R0:W5:Y:S03]  /*2160*/  LDG.E.CONSTANT R38, [R38.64] ;  /* 0x0000000626267981 */ /* 0x000166000c1e9900 */
[----:B------:R-:W-:Y:S01]  /*2170*/  IMAD R37, R31, 0x6c, R53 ;  /* 0x0000006c1f257824 */ /* 0x000fe200078e0235 */
[----:B------:R1:W2:Y:S01]  /*2180*/  LDG.E.CONSTANT R32, [R34.64] ;  /* 0x0000000622207981 */ /* 0x0002a2000c1e9900 */
[----:B------:R-:W-:-:S04]  /*2190*/  IMAD.WIDE R44, R45, R30, c[0x0][0x168] ;  /* 0x00005a002d2c7625 */ /* 0x000fc800078e021e */
[-C--:B------:R-:W-:Y:S01]  /*21a0*/  IMAD.WIDE R36, R37, R30.reuse, c[0x0][0x168] ;  /* 0x00005a0025247625 */ /* 0x080fe200078e021e */
[----:B------:R1:W2:Y:S03]  /*21b0*/  LDG.E.CONSTANT R41, [R44.64] ;  /* 0x000000062c297981 */ /* 0x0002a6000c1e9900 */
[----:B0-----:R-:W-:Y:S01]  /*21c0*/  IMAD R39, R31, 0x6c, R47 ;  /* 0x0000006c1f277824 */ /* 0x001fe200078e022f */
[----:B------:R0:W2:Y:S03]  /*21d0*/  LDG.E.CONSTANT R75, [R36.64] ;  /* 0x00000006244b7981 */ /* 0x0000a6000c1e9900 */
[----:B-1----:R-:W-:-:S04]  /*21e0*/  IMAD.WIDE R34, R39, R30, c[0x0][0x168] ;  /* 0x00005a0027227625 */ /* 0x002fc800078e021e */
[C---:B------:R-:W-:Y:S02]  /*21f0*/  IMAD R45, R31.reuse, 0x6c, R72 ;  /* 0x0000006c1f2d7824 */ /* 0x040fe400078e0248 */
[----:B0-----:R-:W-:-:S04]  /*2200*/  IMAD R37, R31, 0x6c, R76 ;  /* 0x0000006c1f257824 */ /* 0x001fc800078e024c */
[----:B------:R-:W-:-:S04]  /*2210*/  IMAD.WIDE R36, R37, R30, c[0x0][0x168] ;  /* 0x00005a0025247625 */ /* 0x000fc800078e021e */
[----:B------:R-:W-:Y:S01]  /*2220*/  IMAD R39, R31, 0x6c, R74 ;  /* 0x0000006c1f277824 */ /* 0x000fe200078e024a */
[----:B---3--:R0:W-:Y:S04]  /*2230*/  STS [R3.X4+0x870], R65 ;  /* 0x0008704103007388 */ /* 0x0081e80000004800 */
[----:B----4-:R1:W-:Y:S04]  /*2240*/  STS [R3.X4+0x6030], R71 ;  /* 0x0060304703007388 */ /* 0x0103e80000004800 */
[----:B0-----:R0:W3:Y:S04]  /*2250*/  LDG.E.CONSTANT R65, [R34.64] ;  /* 0x0000000622417981 */ /* 0x0010e8000c1e9900 */
[----:B-1----:R1:W4:Y:S01]  /*2260*/  LDG.E.CONSTANT R71, [R36.64] ;  /* 0x0000000624477981 */ /* 0x002322000c1e9900 */
[----:B0-----:R-:W-:-:S04]  /*2270*/  IMAD.WIDE R34, R45, R30, c[0x0][0x168] ;  /* 0x00005a002d227625 */ /* 0x001fc800078e021e */
[----:B------:R-:W-:Y:S02]  /*2280*/  IMAD R45, R31, 0x6c, R70 ;  /* 0x0000006c1f2d7824 */ /* 0x000fe400078e0246 */
[----:B------:R0:W4:Y:S02]  /*2290*/  LDG.E.CONSTANT R34, [R34.64] ;  /* 0x0000000622227981 */ /* 0x000124000c1e9900 */
[----:B------:R-:W-:-:S06]  /*22a0*/  IMAD.WIDE R44, R45, R30, c[0x0][0x168] ;  /* 0x00005a002d2c7625 */ /* 0x000fcc00078e021e */
[----:B------:R0:W4:Y:S01]  /*22b0*/  LDG.E.CONSTANT R44, [R44.64] ;  /* 0x000000062c2c7981 */ /* 0x000122000c1e9900 */
[----:B-1----:R-:W-:-:S03]  /*22c0*/  IMAD.WIDE R36, R39, R30, c[0x0][0x168] ;  /* 0x00005a0027247625 */ /* 0x002fc600078e021e */
[----:B--2---:R1:W-:Y:S04]  /*22d0*/  STS [R3.X4+0xbb0], R77 ;  /* 0x000bb04d03007388 */ /* 0x0043e80000004800 */
[----:B-1----:R1:W2:Y:S01]  /*22e0*/  LDG.E.CONSTANT R77, [R36.64] ;  /* 0x00000006244d7981 */ /* 0x0022a2000c1e9900 */
[C---:B0-----:R-:W-:Y:S02]  /*22f0*/  IMAD R35, R31.reuse, 0x6c, R64 ;  /* 0x0000006c1f237824 */ /* 0x041fe400078e0240 */
[----:B-1----:R-:W-:-:S04]  /*2300*/  IMAD R37, R31, 0x6c, R66 ;  /* 0x0000006c1f257824 */ /* 0x002fc800078e0242 */
[----:B------:R-:W-:Y:S01]  /*2310*/  IMAD.WIDE R36, R37, R30, c[0x0][0x168] ;  /* 0x00005a0025247625 */ /* 0x000fe200078e021e */
[----:B------:R0:W-:Y:S03]  /*2320*/  STS [R3.X4+0x1230], R75 ;  /* 0x0012304b03007388 */ /* 0x0001e60000004800 */
[C---:B------:R-:W-:Y:S01]  /*2330*/  IMAD R39, R31.reuse, 0x6c, R68 ;  /* 0x0000006c1f277824 */ /* 0x040fe200078e0244 */
[----:B------:R1:W2:Y:S04]  /*2340*/  LDG.E.CONSTANT R45, [R36.64] ;  /* 0x00000006242d7981 */ /* 0x0002a8000c1e9900 */
[----:B-----5:R5:W-:Y:S01]  /*2350*/  STS [R3.X4+0xef0], R38 ;  /* 0x000ef02603007388 */ /* 0x020be20000004800 */
[----:B0-----:R-:W-:-:S02]  /*2360*/  IMAD R75, R31, 0x6c, R60 ;  /* 0x0000006c1f4b7824 */ /* 0x001fc400078e023c */
[-C--:B-1----:R-:W-:Y:S01]  /*2370*/  IMAD.WIDE R36, R35, R30.reuse, c[0x0][0x168] ;  /* 0x00005a0023247625 */ /* 0x082fe200078e021e */
[----:B------:R0:W-:Y:S03]  /*2380*/  STS [R3.X4+0x1570], R32 ;  /* 0x0015702003007388 */ /* 0x0001e60000004800 */
[----:B-----5:R-:W-:-:S04]  /*2390*/  IMAD.WIDE R38, R39, R30, c[0x0][0x168] ;  /* 0x00005a0027267625 */ /* 0x020fc800078e021e */
[----:B------:R-:W-:Y:S02]  /*23a0*/  IMAD R35, R31, 0x6c, R62 ;  /* 0x0000006c1f237824 */ /* 0x000fe400078e023e */
[----:B------:R1:W5:Y:S04]  /*23b0*/  LDG.E.CONSTANT R39, [R38.64] ;  /* 0x0000000626277981 */ /* 0x000368000c1e9900 */
[----:B0-----:R0:W5:Y:S04]  /*23c0*/  LDG.E.CONSTANT R32, [R36.64] ;  /* 0x0000000624207981 */ /* 0x001168000c1e9900 */
[----:B------:R-:W-:Y:S01]  /*23d0*/  STS [R3.X4+0x18b0], R41 ;  /* 0x0018b02903007388 */ /* 0x000fe20000004800 */
[----:B0-----:R-:W-:-:S05]  /*23e0*/  IMAD.WIDE R36, R75, R30, c[0x0][0x168] ;  /* 0x00005a004b247625 */ /* 0x001fca00078e021e */
[----:B-1----:R0:W5:Y:S01]  /*23f0*/  LDG.E.CONSTANT R38, [R36.64] ;  /* 0x0000000624267981 */ /* 0x002162000c1e9900 */
[----:B------:R-:W-:-:S03]  /*2400*/  IMAD R75, R31, 0x6c, R52 ;  /* 0x0000006c1f4b7824 */ /* 0x000fc600078e0234 */
[----:B---3--:R1:W-:Y:S04]  /*2410*/  STS [R3.X4+0x1bf0], R65 ;  /* 0x001bf04103007388 */ /* 0x0083e80000004800 */
[----:B----4-:R3:W-:Y:S01]  /*2420*/  STS [R3.X4+0x1f30], R71 ;  /* 0x001f304703007388 */ /* 0x0107e20000004800 */
[----:B-1----:R-:W-:-:S03]  /*2430*/  IMAD R65, R31, 0x6c, R58 ;  /* 0x0000006c1f417824 */ /* 0x002fc600078e023a */
[----:B------:R1:W-:Y:S01]  /*2440*/  STS [R3.X4+0x25b0], R34 ;  /* 0x0025b02203007388 */ /* 0x0003e20000004800 */
[----:B---3--:R-:W-:Y:S02]  /*2450*/  IMAD R71, R31, 0x6c, R56 ;  /* 0x0000006c1f477824 */ /* 0x008fe400078e0238 */
[----:B0-----:R-:W-:-:S04]  /*2460*/  IMAD.WIDE R36, R65, R30, c[0x0][0x168] ;  /* 0x00005a0041247625 */ /* 0x001fc800078e021e */
[-C--:B-1----:R-:W-:Y:S01]  /*2470*/  IMAD.WIDE R34, R35, R30.reuse, c[0x0][0x168] ;  /* 0x00005a0023227625 */ /* 0x082fe200078e021e */
[----:B------:R0:W-:Y:S04]  /*2480*/  STS [R3.X4+0x28f0], R44 ;  /* 0x0028f02c03007388 */ /* 0x0001e80000004800 */
[----:B------:R1:W3:Y:S04]  /*2490*/  LDG.E.CONSTANT R41, [R34.64] ;  /* 0x0000000622297981 */ /* 0x0002e8000c1e9900 */
[----:B0-----:R0:W4:Y:S01]  /*24a0*/  LDG.E.CONSTANT R44, [R36.64] ;  /* 0x00000006242c7981 */ /* 0x001122000c1e9900 */
[----:B-1----:R-:W-:-:S04]  /*24b0*/  IMAD.WIDE R34, R71, R30, c[0x0][0x168] ;  /* 0x00005a0047227625 */ /* 0x002fc800078e021e */
[----:B------:R-:W-:Y:S01]  /*24c0*/  IMAD R71, R31, 0x6c, R54 ;  /* 0x0000006c1f477824 */ /* 0x000fe200078e0236 */
[----:B------:R1:W4:Y:S03]  /*24d0*/  LDG.E.CONSTANT R65, [R34.64] ;  /* 0x0000000622417981 */ /* 0x000326000c1e9900 */
[-C--:B0-----:R-:W-:Y:S01]  /*24e0*/  IMAD.WIDE R36, R71, R30.reuse, c[0x0][0x168] ;  /* 0x00005a0047247625 */ /* 0x081fe200078e021e */
[----:B--2---:R0:W-:Y:S04]  /*24f0*/  STS [R3.X4+0x2270], R77 ;  /* 0x0022704d03007388 */ /* 0x0041e80000004800 */
[----:B------:R2:W4:Y:S01]  /*2500*/  LDG.E.CONSTANT R71, [R36.64] ;  /* 0x0000000624477981 */ /* 0x000522000c1e9900 */
[----:B-1----:R-:W-:-:S05]  /*2510*/  IMAD.WIDE R34, R75, R30, c[0x0][0x168] ;  /* 0x00005a004b227625 */ /* 0x002fca00078e021e */
[----:B0-----:R0:W4:Y:S01]  /*2520*/  LDG.E.CONSTANT R77, [R34.64] ;  /* 0x00000006224d7981 */ /* 0x001122000c1e9900 */
[----:B------:R-:W-:-:S04]  /*2530*/  IMAD R75, R31, 0x6c, R50 ;  /* 0x0000006c1f4b7824 */ /* 0x000fc800078e0232 */
[----:B0-----:R-:W-:-:S05]  /*2540*/  IMAD.WIDE R34, R75, R30, c[0x0][0x168] ;  /* 0x00005a004b227625 */ /* 0x001fca00078e021e */
[----:B------:R0:W4:Y:S01]  /*2550*/  LDG.E.CONSTANT R75, [R34.64] ;  /* 0x00000006224b7981 */ /* 0x000122000c1e9900 */
[----:B--2---:R-:W-:-:S03]  /*2560*/  IMAD R37, R31, 0x6c, R48 ;  /* 0x0000006c1f257824 */ /* 0x004fc600078e0230 */
[----:B------:R1:W-:Y:S01]  /*2570*/  STS [R3.X4+0x2f70], R45 ;  /* 0x002f702d03007388 */ /* 0x0003e20000004800 */
[----:B------:R-:W-:-:S04]  /*2580*/  IMAD.WIDE R36, R37, R30, c[0x0][0x168] ;  /* 0x00005a0025247625 */ /* 0x000fc800078e021e */
[C---:B0-----:R-:W-:Y:S01]  /*2590*/  IMAD R35, R31.reuse, 0x6c, R2 ;  /* 0x0000006c1f237824 */ /* 0x041fe200078e0202 */
[----:B-----5:R0:W-:Y:S01]  /*25a0*/  STS [R3.X4+0x2c30], R39 ;  /* 0x002c302703007388 */ /* 0x0201e20000004800 */
[----:B-1----:R-:W-:Y:S02]  /*25b0*/  IMAD R45, R31, 0x6c, R4 ;  /* 0x0000006c1f2d7824 */ /* 0x002fe400078e0204 */
[----:B------:R-:W-:Y:S01]  /*25c0*/  IMAD.WIDE R34, R35, R30, c[0x0][0x168] ;  /* 0x00005a0023227625 */ /* 0x000fe200078e021e */
[----:B0-----:R0:W2:Y:S04]  /*25d0*/  LDG.E.CONSTANT R39, [R36.64] ;  /* 0x0000000624277981 */ /* 0x0010a8000c1e9900 */
[----:B------:R1:W-:Y:S01]  /*25e0*/  STS [R3.X4+0x3930], R38 ;  /* 0x0039302603007388 */ /* 0x0003e20000004800 */
[----:B0-----:R-:W-:-:S03]  /*25f0*/  IMAD R37, R31, 0x6c, R46 ;  /* 0x0000006c1f257824 */ /* 0x001fc600078e022e */
[----:B-1----:R0:W5:Y:S01]  /*2600*/  LDG.E.CONSTANT R38, [R34.64] ;  /* 0x0000000622267981 */ /* 0x002162000c1e9900 */
[----:B------:R-:W-:-:S03]  /*2610*/  IMAD.WIDE R36, R37, R30, c[0x0][0x168] ;  /* 0x00005a0025247625 */ /* 0x000fc600078e021e */
[----:B------:R1:W-:Y:S04]  /*2620*/  STS [R3.X4+0x32b0], R32 ;  /* 0x0032b02003007388 */ /* 0x0003e80000004800 */
[----:B-1----:R1:W5:Y:S04]  /*2630*/  LDG.E.CONSTANT R32, [R36.64] ;  /* 0x0000000624207981 */ /* 0x002368000c1e9900 */
[----:B---3--:R3:W-:Y:S04]  /*2640*/  STS [R3.X4+0x35f0], R41 ;  /* 0x0035f02903007388 */ /* 0x0087e80000004800 */
[----:B----4-:R4:W-:Y:S01]  /*2650*/  STS [R3.X4+0x3c70], R44 ;  /* 0x003c702c03007388 */ /* 0x0109e20000004800 */
[----:B---3--:R-:W-:-:S02]  /*2660*/  IMAD R41, R31, 0x6c, R5 ;  /* 0x0000006c1f297824 */ /* 0x008fc400078e0205 */
[-C--:B----4-:R-:W-:Y:S01]  /*2670*/  IMAD.WIDE R44, R45, R30.reuse, c[0x0][0x168] ;  /* 0x00005a002d2c7625 */ /* 0x090fe200078e021e */
[----:B------:R3:W-:Y:S03]  /*2680*/  STS [R3.X4+0x3fb0], R65 ;  /* 0x003fb04103007388 */ /* 0x0007e60000004800 */
[----:B0-----:R-:W-:Y:S01]  /*2690*/  IMAD.WIDE R34, R41, R30, c[0x0][0x168] ;  /* 0x00005a0029227625 */ /* 0x001fe200078e021e */
[----:B------:R0:W-:Y:S04]  /*26a0*/  STS [R3.X4+0x42f0], R71 ;  /* 0x0042f04703007388 */ /* 0x0001e80000004800 */
[----:B---3--:R3:W4:Y:S04]  /*26b0*/  LDG.E.CONSTANT R65, [R44.64] ;  /* 0x000000062c417981 */ /* 0x008728000c1e9900 */
[----:B------:R1:W-:Y:S01]  /*26c0*/  STS [R3.X4+0x4630], R77 ;  /* 0x0046304d03007388 */ /* 0x0003e20000004800 */
[----:B0-----:R-:W-:-:S03]  /*26d0*/  IMAD R71, R31, 0x6c, R6 ;  /* 0x0000006c1f477824 */ /* 0x001fc600078e0206 */
[----:B------:R0:W4:Y:S01]  /*26e0*/  LDG.E.CONSTANT R41, [R34.64] ;  /* 0x0000000622297981 */ /* 0x000122000c1e9900 */
[----:B---3--:R-:W-:Y:S02]  /*26f0*/  IMAD R45, R31, 0x6c, R7 ;  /* 0x0000006c1f2d7824 */ /* 0x008fe400078e0207 */
[----:B-1----:R-:W-:-:S04]  /*2700*/  IMAD.WIDE R36, R71, R30, c[0x0][0x168] ;  /* 0x00005a0047247625 */ /* 0x002fc800078e021e */
[----:B------:R-:W-:Y:S02]  /*2710*/  IMAD R77, R31, 0x6c, R8 ;  /* 0x0000006c1f4d7824 */ /* 0x000fe400078e0208 */
[-C--:B0-----:R-:W-:Y:S01]  /*2720*/  IMAD.WIDE R34, R45, R30.reuse, c[0x0][0x168] ;  /* 0x00005a002d227625 */ /* 0x081fe200078e021e */
[----:B------:R0:W3:Y:S03]  /*2730*/  LDG.E.CONSTANT R36, [R36.64] ;  /* 0x0000000624247981 */ /* 0x0000e6000c1e9900 */
[----:B------:R-:W-:Y:S01]  /*2740*/  IMAD.WIDE R44, R77, R30, c[0x0][0x168] ;  /* 0x00005a004d2c7625 */ /* 0x000fe200078e021e */
[----:B------:R1:W3:Y:S04]  /*2750*/  LDG.E.CONSTANT R71, [R34.64] ;  /* 0x0000000622477981 */ /* 0x0002e8000c1e9900 */
[----:B0-----:R0:W3:Y:S01]  /*2760*/  LDG.E.CONSTANT R37, [R44.64] ;  /* 0x000000062c257981 */ /* 0x0010e2000c1e9900 */
[----:B------:R-:W-:-:S04]  /*2770*/  IMAD R77, R31, 0x6c, R9 ;  /* 0x0000006c1f4d7824 */ /* 0x000fc800078e0209 */
[----:B-1----:R-:W-:Y:S01]  /*2780*/  IMAD.WIDE R34, R77, R30, c[0x0][0x168] ;  /* 0x00005a004d227625 */ /* 0x002fe200078e021e */
[----:B------:R1:W-:Y:S04]  /*2790*/  STS [R3.X4+0x4970], R75 ;  /* 0x0049704b03007388 */ /* 0x0003e80000004800 */
[----:B-1----:R1:W3:Y:S01]  /*27a0*/  LDG.E.CONSTANT R75, [R34.64] ;  /* 0x00000006224b7981 */ /* 0x0022e2000c1e9900 */
[----:B------:R-:W-:-:S03]  /*27b0*/  IMAD R77, R31, 0x6c, R10 ;  /* 0x0000006c1f4d7824 */ /* 0x000fc600078e020a */
[----:B--2---:R2:W-:Y:S01]  /*27c0*/  STS [R3.X4+0x4cb0], R39 ;  /* 0x004cb02703007388 */ /* 0x0045e20000004800 */
[----:B0-----:R-:W-:-:S04]  /*27d0*/  IMAD.WIDE R44, R77, R30, c[0x0][0x168] ;  /* 0x00005a004d2c7625 */ /* 0x001fc800078e021e */
[C---:B-1----:R-:W-:Y:S01]  /*27e0*/  IMAD R35, R31.reuse, 0x6c, R11 ;  /* 0x0000006c1f237824 */ /* 0x042fe200078e020b */
[----:B-----5:R0:W-:Y:S01]  /*27f0*/  STS [R3.X4+0x5330], R38 ;  /* 0x0053302603007388 */ /* 0x0201e20000004800 */
[----:B--2---:R-:W-:-:S03]  /*2800*/  IMAD R39, R31, 0x6c, R12 ;  /* 0x0000006c1f277824 */ /* 0x004fc600078e020c */
[----:B------:R1:W2:Y:S01]  /*2810*/  LDG.E.CONSTANT R77, [R44.64] ;  /* 0x000000062c4d7981 */ /* 0x0002a2000c1e9900 */
[----:B------:R-:W-:-:S04]  /*2820*/  IMAD.WIDE R34, R35, R30, c[0x0][0x168] ;  /* 0x00005a0023227625 */ /* 0x000fc800078e021e */
[-C--:B0-----:R-:W-:Y:S01]  /*2830*/  IMAD.WIDE R38, R39, R30.reuse, c[0x0][0x168] ;  /* 0x00005a0027267625 */ /* 0x081fe200078e021e */
[----:B------:R0:W-:Y:S03]  /*2840*/  STS [R3.X4+0x4ff0], R32 ;  /* 0x004ff02003007388 */ /* 0x0001e60000004800 */
[----:B-1----:R-:W-:Y:S01]  /*2850*/  IMAD R45, R31, 0x6c, R13 ;  /* 0x0000006c1f2d7824 */ /* 0x002fe200078e020d */
[----:B0-----:R0:W5:Y:S03]  /*2860*/  LDG.E.CONSTANT R32, [R34.64] ;  /* 0x0000000622207981 */ /* 0x001166000c1e9900 */
[----:B0-----:R-:W-:-:S04]  /*2870*/  IMAD.WIDE R34, R45, R30, c[0x0][0x168] ;  /* 0x00005a002d227625 */ /* 0x001fc800078e021e */
[----:B------:R-:W-:-:S04]  /*2880*/  IMAD R45, R31, 0x6c, R14 ;  /* 0x0000006c1f2d7824 */ /* 0x000fc800078e020e */
[----:B------:R-:W-:-:S06]  /*2890*/  IMAD.WIDE R44, R45, R30, c[0x0][0x168] ;  /* 0x00005a002d2c7625 */ /* 0x000fcc00078e021e */
[----:B------:R0:W2:Y:S04]  /*28a0*/  LDG.E.CONSTANT R44, [R44.64] ;  /* 0x000000062c2c7981 */ /* 0x0000a8000c1e9900 */
[----:B----4-:R1:W-:Y:S04]  /*28b0*/  STS [R3.X4+0x5670], R65 ;  /* 0x0056704103007388 */ /* 0x0103e80000004800 */
[----:B-1----:R1:W4:Y:S04]  /*28c0*/  LDG.E.CONSTANT R65, [R38.64] ;  /* 0x0000000626417981 */ /* 0x002328000c1e9900 */
[----:B------:R-:W-:Y:S04]  /*28d0*/  STS [R3.X4+0x59b0], R41 ;  /* 0x0059b02903007388 */ /* 0x000fe80000004800 */
[----:B---3--:R3:W-:Y:S04]  /*28e0*/  STS [R3.X4+0x6370], R71 ;  /* 0x0063704703007388 */ /* 0x0087e80000004800 */
[----:B------:R-:W-:Y:S04]  /*28f0*/  STS [R3.X4+0x5cf0], R36 ;  /* 0x005cf02403007388 */ /* 0x000fe80000004800 */
[----:B------:R0:W-:Y:S01]  /*2900*/  STS [R3.X4+0x66b0], R37 ;  /* 0x0066b02503007388 */ /* 0x0001e20000004800 */
[----:B---3--:R-:W-:-:S03]  /*2910*/  IMAD R71, R31, 0x6c, R15 ;  /* 0x0000006c1f477824 */ /* 0x008fc600078e020f */
[----:B------:R3:W4:Y:S01]  /*2920*/  LDG.E.CONSTANT R41, [R34.64] ;  /* 0x0000000622297981 */ /* 0x000722000c1e9900 */
[----:B-1----:R-:W-:-:S04]  /*2930*/  IMAD.WIDE R38, R71, R30, c[0x0][0x168] ;  /* 0x00005a0047267625 */ /* 0x002fc800078e021e */
[C---:B0-----:R-:W-:Y:S01]  /*2940*/  IMAD R37, R31.reuse, 0x6c, R16 ;  /* 0x0000006c1f257824 */ /* 0x041fe200078e0210 */
[----:B------:R0:W4:Y:S01]  /*2950*/  LDG.E.CONSTANT R45, [R38.64] ;  /* 0x00000006262d7981 */ /* 0x000122000c1e9900 */
[----:B------:R-:W-:Y:S02]  /*2960*/  IMAD R71, R31, 0x6c, R17 ;  /* 0x0000006c1f477824 */ /* 0x000fe400078e0211 */
[----:B------:R-:W-:-:S04]  /*2970*/  IMAD.WIDE R36, R37, R30, c[0x0][0x168] ;  /* 0x00005a0025247625 */ /* 0x000fc800078e021e */
[-C--:B---3--:R-:W-:Y:S02]  /*2980*/  IMAD.WIDE R34, R71, R30.reuse, c[0x0][0x168] ;  /* 0x00005a0047227625 */ /* 0x088fe400078e021e */
[----:B------:R1:W3:Y:S02]  /*2990*/  LDG.E.CONSTANT R36, [R36.64] ;  /* 0x0000000624247981 */ /* 0x0002e4000c1e9900 */
[----:B------:R-:W-:Y:S02]  /*29a0*/  IMAD R71, R31, 0x6c, R18 ;  /* 0x0000006c1f477824 */ /* 0x000fe400078e0212 */
[----:B-1----:R1:W3:Y:S02]  /*29b0*/  LDG.E.CONSTANT R37, [R34.64] ;  /* 0x0000000622257981 */ /* 0x0022e4000c1e9900 */
[----:B-1----:R-:W-:-:S06]  /*29c0*/  IMAD.WIDE R34, R71, R30, c[0x0][0x168] ;  /* 0x00005a0047227625 */ /* 0x002fcc00078e021e */
[----:B------:R1:W3:Y:S01]  /*29d0*/  LDG.E.CONSTANT R34, [R34.64] ;  /* 0x0000000622227981 */ /* 0x0002e2000c1e9900 */
[----:B0-----:R-:W-:-:S04]  /*29e0*/  IMAD R39, R31, 0x6c, R19 ;  /* 0x0000006c1f277824 */ /* 0x001fc800078e0213 */
[-C--:B------:R-:W-:Y:S01]  /*29f0*/  IMAD.WIDE R38, R39, R30.reuse, c[0x0][0x168] ;  /* 0x00005a0027267625 */ /* 0x080fe200078e021e */
[----:B------:R0:W-:Y:S04]  /*2a00*/  STS [R3.X4+0x69f0], R75 ;  /* 0x0069f04b03007388 */ /* 0x0001e80000004800 */
[----:B0-----:R0:W3:Y:S01]  /*2a10*/  LDG.E.CONSTANT R75, [R38.64] ;  /* 0x00000006264b7981 */ /* 0x0010e2000c1e9900 */
[C---:B------:R-:W-:Y:S02]  /*2a20*/  IMAD R71, R31.reuse, 0x6c, R20 ;  /* 0x0000006c1f477824 */ /* 0x040fe400078e0214 */
[----:B-1----:R-:W-:Y:S02]  /*2a30*/  IMAD R35, R31, 0x6c, R21 ;  /* 0x0000006c1f237824 */ /* 0x002fe400078e0215 */
[----:B0-----:R-:W-:-:S05]  /*2a40*/  IMAD.WIDE R38, R71, R30, c[0x0][0x168] ;  /* 0x00005a0047267625 */ /* 0x001fca00078e021e */
[----:B------:R0:W3:Y:S01]  /*2a50*/  LDG.E.CONSTANT R71, [R38.64] ;  /* 0x0000000626477981 */ /* 0x0000e2000c1e9900 */
[----:B------:R-:W-:Y:S01]  /*2a60*/  ISETP.GT.AND P3, PT, R3, 0xaf, PT ;  /* 0x000000af0300780c */ /* 0x000fe20003f64270 */
[----:B0-----:R-:W-:-:S04]  /*2a70*/  IMAD.WIDE R38, R35, R30, c[0x0][0x168] ;  /* 0x00005a0023267625 */ /* 0x001fc800078e021e */
[C---:B------:R-:W-:Y:S01]  /*2a80*/  IMAD R35, R31.reuse, 0x6c, R22 ;  /* 0x0000006c1f237824 */ /* 0x040fe200078e0216 */
[----:B--2---:R0:W-:Y:S04]  /*2a90*/  STS [R3.X4+0x6d30], R77 ;  /* 0x006d304d03007388 */ /* 0x0041e80000004800 */
[----:B-----5:R1:W-:Y:S01]  /*2aa0*/  STS [R3.X4+0x7070], R32 ;  /* 0x0070702003007388 */ /* 0x0203e20000004800 */
[----:B0-----:R-:W-:-:S03]  /*2ab0*/  IMAD R77, R31, 0x6c, R25 ;  /* 0x0000006c1f4d7824 */ /* 0x001fc600078e0219 */
[----:B-1----:R0:W2:Y:S02]  /*2ac0*/  LDG.E.CONSTANT R32, [R38.64] ;  /* 0x0000000626207981 */ /* 0x0020a4000c1e9900 */
[----:B0-----:R-:W-:-:S04]  /*2ad0*/  IMAD.WIDE R38, R77, R30, c[0x0][0x168] ;  /* 0x00005a004d267625 */ /* 0x001fc800078e021e */
[C---:B------:R-:W-:Y:S01]  /*2ae0*/  IMAD R77, R31.reuse, 0x6c, R26 ;  /* 0x0000006c1f4d7824 */ /* 0x040fe200078e021a */
[----:B------:R-:W-:Y:S04]  /*2af0*/  STS [R3.X4+0x7a30], R44 ;  /* 0x007a302c03007388 */ /* 0x000fe80000004800 */
[----:B------:R-:W5:Y:S04]  /*2b00*/  LDG.E.CONSTANT R38, [R38.64] ;  /* 0x0000000626267981 */ /* 0x000f68000c1e9900 */
[----:B----4-:R-:W-:Y:S04]  /*2b10*/  STS [R3.X4+0x73b0], R65 ;  /* 0x0073b04103007388 */ /* 0x010fe80000004800 */
[----:B------:R0:W-:Y:S02]  /*2b20*/  STS [R3.X4+0x76f0], R41 ;  /* 0x0076f02903007388 */ /* 0x0001e40000004800 */
[----:B0-----:R-:W-:-:S02]  /*2b30*/  IMAD R41, R31, 0x6c, R23 ;  /* 0x0000006c1f297824 */ /* 0x001fc400078e0217 */
[----:B---3--:R-:W-:Y:S04]  /*2b40*/  STS [R3.X4+0x80b0], R36 ;  /* 0x0080b02403007388 */ /* 0x008fe80000004800 */
[----:B------:R0:W-:Y:S02]  /*2b50*/  STS [R3.X4+0x83f0], R37 ;  /* 0x0083f02503007388 */ /* 0x0001e40000004800 */
[-C--:B0-----:R-:W-:Y:S02]  /*2b60*/  IMAD.WIDE R36, R35, R30.reuse, c[0x0][0x168] ;  /* 0x00005a0023247625 */ /* 0x081fe400078e021e */
[----:B------:R0:W-:Y:S02]  /*2b70*/  STS [R3.X4+0x8730], R34 ;  /* 0x0087302203007388 */ /* 0x0001e40000004800 */
[----:B0-----:R-:W-:-:S02]  /*2b80*/  IMAD.WIDE R34, R41, R30, c[0x0][0x168] ;  /* 0x00005a0029227625 */ /* 0x001fc400078e021e */
[----:B------:R0:W-:Y:S04]  /*2b90*/  STS [R3.X4+0x7d70], R45 ;  /* 0x007d702d03007388 */ /* 0x0001e80000004800 */
[----:B------:R1:W3:Y:S04]  /*2ba0*/  LDG.E.CONSTANT R65, [R34.64] ;  /* 0x0000000622417981 */ /* 0x0002e8000c1e9900 */
[----:B------:R4:W3:Y:S01]  /*2bb0*/  LDG.E.CONSTANT R41, [R36.64] ;  /* 0x0000000624297981 */ /* 0x0008e2000c1e9900 */
[C---:B0-----:R-:W-:Y:S02]  /*2bc0*/  IMAD R45, R31.reuse, 0x6c, R24 ;  /* 0x0000006c1f2d7824 */ /* 0x041fe400078e0218 */
[----:B-1----:R-:W-:-:S04]  /*2bd0*/  IMAD R35, R31, 0x6c, R27 ;  /* 0x0000006c1f237824 */ /* 0x002fc800078e021b */
[-C--:B------:R-:W-:Y:S01]  /*2be0*/  IMAD.WIDE R34, R35, R30.reuse, c[0x0][0x168] ;  /* 0x00005a0023227625 */ /* 0x080fe200078e021e */
[----:B------:R0:W-:Y:S03]  /*2bf0*/  STS [R3.X4+0x8a70], R75 ;  /* 0x008a704b03007388 */ /* 0x0001e60000004800 */
[----:B----4-:R-:W-:-:S04]  /*2c00*/  IMAD.WIDE R36, R77, R30, c[0x0][0x168] ;  /* 0x00005a004d247625 */ /* 0x010fc800078e021e */
[----:B------:R-:W-:Y:S02]  /*2c10*/  @!P3 IMAD R77, R31, 0x6c, R28 ;  /* 0x0000006c1f4db824 */ /* 0x000fe400078e021c */
[-C--:B------:R-:W-:Y:S01]  /*2c20*/  IMAD.WIDE R44, R45, R30.reuse, c[0x0][0x168] ;  /* 0x00005a002d2c7625 */ /* 0x080fe200078e021e */
[----:B0-----:R0:W4:Y:S04]  /*2c30*/  LDG.E.CONSTANT R75, [R34.64] ;  /* 0x00000006224b7981 */ /* 0x001128000c1e9900 */
[----:B------:R-:W4:Y:S04]  /*2c40*/  LDG.E.CONSTANT R36, [R36.64] ;  /* 0x0000000624247981 */ /* 0x000f28000c1e9900 */
[----:B------:R1:W4:Y:S01]  /*2c50*/  LDG.E.CONSTANT R44, [R44.64] ;  /* 0x000000062c2c7981 */ /* 0x000322000c1e9900 */
[----:B0-----:R-:W-:-:S05]  /*2c60*/  @!P3 IMAD.WIDE R34, R77, R30, c[0x0][0x168] ;  /* 0x00005a004d22b625 */ /* 0x001fca00078e021e */
[----:B-1----:R-:W4:Y:S04]  /*2c70*/  @!P3 LDG.E.CONSTANT R45, [R34.64] ;  /* 0x00000006222db981 */ /* 0x002f28000c1e9900 */
[----:B------:R-:W-:Y:S04]  /*2c80*/  STS [R3.X4+0x8db0], R71 ;  /* 0x008db04703007388 */ /* 0x000fe80000004800 */
[----:B--2---:R-:W-:Y:S04]  /*2c90*/  STS [R3.X4+0x90f0], R32 ;  /* 0x0090f02003007388 */ /* 0x004fe80000004800 */
[----:B-----5:R-:W-:Y:S01]  /*2ca0*/  STS [R3.X4+0x9df0], R38 ;  /* 0x009df02603007388 */ /* 0x020fe20000004800 */
[----:B------:R-:W-:-:S03]  /*2cb0*/  UMOV UR4, URZ ;  /* 0x0000003f00047c82 */ /* 0x000fc60008000000 */
[----:B---3--:R-:W-:Y:S04]  /*2cc0*/  STS [R3.X4+0x9770], R65 ;  /* 0x0097704103007388 */ /* 0x008fe80000004800 */
[----:B------:R-:W-:Y:S04]  /*2cd0*/  STS [R3.X4+0x9430], R41 ;  /* 0x0094302903007388 */ /* 0x000fe80000004800 */
[----:B----4-:R-:W-:Y:S04]  /*2ce0*/  STS [R3.X4+0xa470], R75 ;  /* 0x00a4704b03007388 */ /* 0x010fe80000004800 */
[----:B------:R-:W-:Y:S04]  /*2cf0*/  STS [R3.X4+0xa130], R36 ;  /* 0x00a1302403007388 */ /* 0x000fe80000004800 */
[----:B------:R-:W-:Y:S04]  /*2d00*/  STS [R3.X4+0x9ab0], R44 ;  /* 0x009ab02c03007388 */ /* 0x000fe80000004800 */
[----:B------:R-:W-:Y:S04]  /*2d10*/  @!P3 STS [R3.X4+0xa7b0], R45 ;  /* 0x00a7b02d0300b388 */ /* 0x000fe80000004800 */
[----:B------:R-:W-:Y:S06]  /*2d20*/  BAR.SYNC 0x0 ;  /* 0x0000000000007b1d */ /* 0x000fec0000000000 */
.L_x_5:
[----:B------:R-:W-:Y:S02]  /*2d30*/  MOV R32, UR4 ;  /* 0x0000000400207c02 */ /* 0x000fe40008000f00 */
[----:B------:R-:W-:Y:S01]  /*2d40*/  LEA R65, R0, UR4, 0x2 ;  /* 0x0000000400417c11 */ /* 0x000fe2000f8e10ff */
[----:B------:R-:W-:-:S02]  /*2d50*/  UIADD3 UR4, UR4, 0x1, URZ ;  /* 0x0000000104047890 */ /* 0x000fc4000fffe03f */
[----:B------:R-:W-:Y:S02]  /*2d60*/  IMAD R32, R32, 0x10e, R33 ;  /* 0x0000010e20207824 */ /* 0x000fe400078e0221 */
[----:B------:R-:W-:Y:S01]  /*2d70*/  IMAD R65, R65, 0x36, RZ ;  /* 0x0000003641417824 */ /* 0x000fe200078e02ff */
[----:B------:R-:W-:Y:S02]  /*2d80*/  UISETP.GE.U32.AND UP0, UPT, UR4, 0x2, UPT ;  /* 0x000000020400788c */ /* 0x000fe4000bf06070 */
[----:B------:R-:W-:Y:S04]  /*2d90*/  LDS R71, [R32.X4] ;  /* 0x0000000020477984 */ /* 0x000fe80000004800 */
[----:B------:R-:W0:Y:S01]  /*2da0*/  LDS.64 R38, [R65.X4+0x870] ;  /* 0x0008700041267984 */ /* 0x000e220000004a00 */
[----:B------:R-:W-:-:S03]  /*2db0*/  PLOP3.LUT P3, PT, PT, PT, UP0, 0x80, 0x0 ;  /* 0x000000000000781c */ /* 0x000fc60003f6f008 */
[----:B------:R-:W1:Y:S04]  /*2dc0*/  LDS.64 R36, [R65.X4+0x7470] ;  /* 0x0074700041247984 */ /* 0x000e680000004a00 */
[----:B------:R-:W2:Y:S04]  /*2dd0*/  LDS R44, [R32.X4+0x4] ;  /* 0x00000400202c7984 */ /* 0x000ea80000004800 */
[----:B------:R-:W3:Y:S01]  /*2de0*/  LDS.64 R34, [R65.X4+0x3e70] ;  /* 0x003e700041227984 */ /* 0x000ee20000004a00 */
[----:B0-----:R-:W-:-:S03]  /*2df0*/  FFMA R38, R38, R71, R40 ;  /* 0x0000004726267223 */ /* 0x001fc60000000028 */
[----:B------:R-:W0:Y:S01]  /*2e00*/  LDS.64 R40, [R65.X4+0x4020] ;  /* 0x0040200041287984 */ /* 0x000e220000004a00 */
[C---:B-1----:R-:W-:Y:S02]  /*2e10*/  FFMA R73, R71.reuse, R36, R73 ;  /* 0x0000002447497223 */ /* 0x042fe40000000049 */
[C---:B--2---:R-:W-:Y:S02]  /*2e20*/  FFMA R45, R44.reuse, R39, R38 ;  /* 0x000000272c2d7223 */ /* 0x044fe40000000026 */
[----:B------:R-:W1:Y:S01]  /*2e30*/  LDS.64 R38, [R65.X4+0xa20] ;  /* 0x000a200041267984 */ /* 0x000e620000004a00 */
[----:B------:R-:W-:Y:S02]  /*2e40*/  FFMA R73, R44, R37, R73 ;  /* 0x000000252c497223 */ /* 0x000fe40000000049 */
[C---:B---3--:R-:W-:Y:S02]  /*2e50*/  FFMA R34, R71.reuse, R34, R42 ;  /* 0x0000002247227223 */ /* 0x048fe4000000002a */
[----:B0-----:R-:W-:-:S02]  /*2e60*/  FFMA R36, R71, R40, R43 ;  /* 0x0000002847247223 */ /* 0x001fc4000000002b */
[----:B------:R-:W0:Y:S01]  /*2e70*/  LDS.64 R42, [R65.X4+0x7620] ;  /* 0x00762000412a7984 */ /* 0x000e220000004a00 */
[----:B------:R-:W-:-:S03]  /*2e80*/  FFMA R40, R44, R35, R34 ;  /* 0x000000232c287223 */ /* 0x000fc60000000022 */
[----:B------:R-:W-:Y:S01]  /*2e90*/  LDS.64 R34, [R65.X4+0x3e78] ;  /* 0x003e780041227984 */ /* 0x000fe20000004a00 */
[----:B-1----:R-:W-:-:S04]  /*2ea0*/  FFMA R67, R71, R38, R67 ;  /* 0x0000002647437223 */ /* 0x002fc80000000043 */
[----:B------:R-:W-:Y:S02]  /*2eb0*/  FFMA R67, R44, R39, R67 ;  /* 0x000000272c437223 */ /* 0x000fe40000000043 */
[----:B------:R-:W-:Y:S01]  /*2ec0*/  LDS.64 R38, [R65.X4+0x878] ;  /* 0x0008780041267984 */ /* 0x000fe20000004a00 */
[----:B0-----:R-:W-:-:S03]  /*2ed0*/  FFMA R69, R71, R42, R69 ;  /* 0x0000002a47457223 */ /* 0x001fc60000000045 */
[----:B------:R-:W0:Y:S01]  /*2ee0*/  LDS R71, [R32.X4+0x8] ;  /* 0x0000080020477984 */ /* 0x000e220000004800 */
[C---:B------:R-:W-:Y:S02]  /*2ef0*/  FFMA R42, R44.reuse, R41, R36 ;  /* 0x000000292c2a7223 */ /* 0x040fe40000000024 */
[----:B------:R-:W-:Y:S01]  /*2f00*/  FFMA R69, R44, R43, R69 ;  /* 0x0000002b2c457223 */ /* 0x000fe20000000045 */
[----:B------:R-:W1:Y:S04]  /*2f10*/  LDS.64 R36, [R65.X4+0x7478] ;  /* 0x0074780041247984 */ /* 0x000e680000004a00 */
[----:B------:R-:W2:Y:S01]  /*2f20*/  LDS R44, [R32.X4+0x3c] ;  /* 0x00003c00202c7984 */ /* 0x000ea20000004800 */
[----:B0-----:R-:W-:-:S03]  /*2f30*/  FFMA R34, R71, R34, R40 ;  /* 0x0000002247227223 */ /* 0x001fc60000000028 */
[----:B------:R-:W0:Y:S01]  /*2f40*/  LDS.64 R40, [R65.X4+0x4028] ;  /* 0x0040280041287984 */ /* 0x000e220000004a00 */
[----:B------:R-:W-:Y:S02]  /*2f50*/  FFMA R45, R38, R71, R45 ;  /* 0x00000047262d7223 */ /* 0x000fe4000000002d */
[C---:B-1----:R-:W-:Y:S02]  /*2f60*/  FFMA R73, R71.reuse, R36, R73 ;  /* 0x0000002447497223 */ /* 0x042fe40000000049 */
[C---:B--2---:R-:W-:Y:S02]  /*2f70*/  FFMA R45, R44.reuse, R39, R45 ;  /* 0x000000272c2d7223 */ /* 0x044fe4000000002d */
[----:B------:R-:W1:Y:S01]  /*2f80*/  LDS.64 R38, [R65.X4+0xa28] ;  /* 0x000a280041267984 */ /* 0x000e620000004a00 */
[----:B------:R-:W-:Y:S02]  /*2f90*/  FFMA R73, R44, R37, R73 ;  /* 0x000000252c497223 */ /* 0x000fe40000000049 */
        /* <DEDUP_REMOVED lines=457> */
[----:B--2---:R-:W-:Y:S02]  /*4c30*/  FFMA R45, R44, R39, R45 ;  /* 0x000000272c2d7223 */ /* 0x004fe4000000002d */
[----:B------:R-:W1:Y:S01]  /*4c40*/  LDS.64 R38, [R65.X4+0xae0] ;  /* 0x000ae00041267984 */ /* 0x000e620000004a00 */
[----:B0-----:R-:W-:-:S03]  /*4c50*/  FFMA R73, R71, R40, R42 ;  /* 0x0000002847497223 */ /* 0x001fc6000000002a */
[----:B------:R-:W0:Y:S01]  /*4c60*/  LDS.64 R42, [R65.X4+0x76e0] ;  /* 0x0076e000412a7984 */ /* 0x000e220000004a00 */
[C---:B------:R-:W-:Y:S02]  /*4c70*/  FFMA R40, R44.reuse, R35, R34 ;  /* 0x000000232c287223 */ /* 0x040fe40000000022 */
[C---:B------:R-:W-:Y:S01]  /*4c80*/  FFMA R41, R44.reuse, R41, R73 ;  /* 0x000000292c297223 */ /* 0x040fe20000000049 */
[----:B------:R-:W-:Y:S01]  /*4c90*/  LDS.64 R34, [R65.X4+0x3f38] ;  /* 0x003f380041227984 */ /* 0x000fe20000004a00 */
[----:B-1----:R-:W-:Y:S02]  /*4ca0*/  FFMA R67, R71, R38, R67 ;  /* 0x0000002647437223 */ /* 0x002fe40000000043 */
[C---:B------:R-:W-:Y:S02]  /*4cb0*/  FFMA R38, R44.reuse, R37, R36 ;  /* 0x000000252c267223 */ /* 0x040fe40000000024 */
[----:B------:R-:W-:Y:S01]  /*4cc0*/  LDS.64 R36, [R65.X4+0x938] ;  /* 0x0009380041247984 */ /* 0x000fe20000004a00 */
[----:B------:R-:W-:-:S02]  /*4cd0*/  FFMA R67, R44, R39, R67 ;  /* 0x000000272c437223 */ /* 0x000fc40000000043 */
[----:B0-----:R-:W-:Y:S02]  /*4ce0*/  FFMA R69, R71, R42, R69 ;  /* 0x0000002a47457223 */ /* 0x001fe40000000045 */
[----:B------:R-:W0:Y:S02]  /*4cf0*/  LDS R71, [R32.X4+0x3c8] ;  /* 0x0003c80020477984 */ /* 0x000e240000004800 */
[----:B------:R-:W-:Y:S02]  /*4d00*/  FFMA R69, R44, R43, R69 ;  /* 0x0000002b2c457223 */ /* 0x000fe40000000045 */
[----:B------:R-:W1:Y:S04]  /*4d10*/  LDS.64 R42, [R65.X4+0x7538] ;  /* 0x00753800412a7984 */ /* 0x000e680000004a00 */
[----:B------:R-:W2:Y:S01]  /*4d20*/  LDS R44, [R32.X4+0x3fc] ;  /* 0x0003fc00202c7984 */ /* 0x000ea20000004800 */
[----:B0-----:R-:W-:-:S02]  /*4d30*/  FFMA R45, R36, R71, R45 ;  /* 0x00000047242d7223 */ /* 0x001fc4000000002d */
[C---:B------:R-:W-:Y:S02]  /*4d40*/  FFMA R34, R71.reuse, R34, R40 ;  /* 0x0000002247227223 */ /* 0x040fe40000000028 */
[----:B-1----:R-:W-:Y:S02]  /*4d50*/  FFMA R42, R71, R42, R38 ;  /* 0x0000002a472a7223 */ /* 0x002fe40000000026 */
[----:B------:R-:W0:Y:S01]  /*4d60*/  LDS.64 R38, [R65.X4+0x40e8] ;  /* 0x0040e80041267984 */ /* 0x000e220000004a00 */
[----:B--2---:R-:W-:-:S03]  /*4d70*/  FFMA R45, R44, R37, R45 ;  /* 0x000000252c2d7223 */ /* 0x004fc6000000002d */
[----:B------:R-:W1:Y:S01]  /*4d80*/  LDS.64 R36, [R65.X4+0xae8] ;  /* 0x000ae80041247984 */ /* 0x000e620000004a00 */
[----:B------:R-:W-:Y:S02]  /*4d90*/  FFMA R42, R44, R43, R42 ;  /* 0x0000002b2c2a7223 */ /* 0x000fe4000000002a */
[C---:B0-----:R-:W-:Y:S02]  /*4da0*/  FFMA R38, R71.reuse, R38, R41 ;  /* 0x0000002647267223 */ /* 0x041fe40000000029 */
[----:B------:R-:W0:Y:S01]  /*4db0*/  LDS.64 R40, [R65.X4+0x76e8] ;  /* 0x0076e80041287984 */ /* 0x000e220000004a00 */
[----:B-1----:R-:W-:-:S03]  /*4dc0*/  FFMA R36, R71, R36, R67 ;  /* 0x0000002447247223 */ /* 0x002fc60000000043 */
[----:B------:R-:W-:Y:S01]  /*4dd0*/  LDS R67, [R32.X4+0x400] ;  /* 0x0004000020437984 */ /* 0x000fe20000004800 */
[----:B------:R-:W-:-:S03]  /*4de0*/  FFMA R43, R44, R37, R36 ;  /* 0x000000252c2b7223 */ /* 0x000fc60000000024 */
[----:B------:R-:W1:Y:S04]  /*4df0*/  LDS.64 R36, [R65.X4+0x3f40] ;  /* 0x003f400041247984 */ /* 0x000e680000004a00 */
[----:B------:R-:W-:Y:S01]  /*4e00*/  LDS R32, [R32.X4+0x404] ;  /* 0x0004040020207984 */ /* 0x000fe20000004800 */
[----:B0-----:R-:W-:Y:S02]  /*4e10*/  FFMA R40, R71, R40, R69 ;  /* 0x0000002847287223 */ /* 0x001fe40000000045 */
[C---:B------:R-:W-:Y:S02]  /*4e20*/  FFMA R69, R44.reuse, R35, R34 ;  /* 0x000000232c457223 */ /* 0x040fe40000000022 */
[C---:B------:R-:W-:Y:S01]  /*4e30*/  FFMA R71, R44.reuse, R39, R38 ;  /* 0x000000272c477223 */ /* 0x040fe20000000026 */
[----:B------:R-:W0:Y:S01]  /*4e40*/  LDS.64 R34, [R65.X4+0x940] ;  /* 0x0009400041227984 */ /* 0x000e220000004a00 */
[----:B------:R-:W-:-:S02]  /*4e50*/  FFMA R73, R44, R41, R40 ;  /* 0x000000292c497223 */ /* 0x000fc40000000028 */
[----:B-1----:R-:W-:Y:S01]  /*4e60*/  FFMA R36, R67, R36, R69 ;  /* 0x0000002443247223 */ /* 0x002fe20000000045 */
[----:B------:R-:W1:Y:S04]  /*4e70*/  LDS.64 R38, [R65.X4+0x7540] ;  /* 0x0075400041267984 */ /* 0x000e680000004a00 */
[----:B------:R-:W2:Y:S01]  /*4e80*/  LDS.64 R40, [R65.X4+0xaf0] ;  /* 0x000af00041287984 */ /* 0x000ea20000004a00 */
[----:B0-----:R-:W-:-:S03]  /*4e90*/  FFMA R34, R34, R67, R45 ;  /* 0x0000004322227223 */ /* 0x001fc6000000002d */
[----:B------:R-:W0:Y:S01]  /*4ea0*/  LDS.64 R44, [R65.X4+0x76f0] ;  /* 0x0076f000412c7984 */ /* 0x000e220000004a00 */
[C---:B-1----:R-:W-:Y:S02]  /*4eb0*/  FFMA R38, R67.reuse, R38, R42 ;  /* 0x0000002643267223 */ /* 0x042fe4000000002a */
[C---:B--2---:R-:W-:Y:S02]  /*4ec0*/  FFMA R69, R67.reuse, R40, R43 ;  /* 0x0000002843457223 */ /* 0x044fe4000000002b */
[----:B------:R-:W1:Y:S01]  /*4ed0*/  LDS.64 R42, [R65.X4+0x40f0] ;  /* 0x0040f000412a7984 */ /* 0x000e620000004a00 */
[C---:B------:R-:W-:Y:S02]  /*4ee0*/  FFMA R40, R32.reuse, R35, R34 ;  /* 0x0000002320287223 */ /* 0x040fe40000000022 */
[----:B0-----:R-:W-:Y:S02]  /*4ef0*/  FFMA R44, R67, R44, R73 ;  /* 0x0000002c432c7223 */ /* 0x001fe40000000049 */
[----:B------:R-:W-:-:S02]  /*4f00*/  FFMA R73, R32, R39, R38 ;  /* 0x0000002720497223 */ /* 0x000fc40000000026 */
[----:B-1----:R-:W-:Y:S02]  /*4f10*/  FFMA R71, R67, R42, R71 ;  /* 0x0000002a43477223 */ /* 0x002fe40000000047 */
[C---:B------:R-:W-:Y:S02]  /*4f20*/  FFMA R67, R32.reuse, R41, R69 ;  /* 0x0000002920437223 */ /* 0x040fe40000000045 */
[C---:B------:R-:W-:Y:S02]  /*4f30*/  FFMA R42, R32.reuse, R37, R36 ;  /* 0x00000025202a7223 */ /* 0x040fe40000000024 */
[C---:B------:R-:W-:Y:S02]  /*4f40*/  FFMA R43, R32.reuse, R43, R71 ;  /* 0x0000002b202b7223 */ /* 0x040fe40000000047 */
[----:B------:R-:W-:Y:S01]  /*4f50*/  FFMA R69, R32, R45, R44 ;  /* 0x0000002d20457223 */ /* 0x000fe2000000002c */
[----:B------:R-:W-:Y:S01]  /*4f60*/  @P3 CALL.REL.NOINC `(.L_x_4) ;  /* 0x0000001000003944 */ /* 0x000fe20003c00000 */
[----:B------:R-:W-:Y:S05]  /*4f70*/  BRA `(.L_x_5) ;  /* 0xffffddb000007947 */ /* 0x000fea000383ffff */
.L_x_4:
[----:B------:R-:W-:-:S04]  /*4f80*/  IADD3 R31, R31, 0x1, RZ ;  /* 0x000000011f1f7810 */ /* 0x000fc80007ffe0ff */
[----:B------:R-:W-:-:S13]  /*4f90*/  ISETP.GE.U32.AND P3, PT, R31, 0x10, PT ;  /* 0x000000101f00780c */ /* 0x000fda0003f66070 */
[----:B------:R-:W-:Y:S01]  /*4fa0*/  @P3 CALL.REL.NOINC `(.L_x_6) ;  /* 0x0000001000003944 */ /* 0x000fe20003c00000 */
[----:B------:R-:W-:Y:S05]  /*4fb0*/  BRA `(.L_x_7) ;  /* 0xffffcf3000007947 */ /* 0x000fea000383ffff */
.L_x_6:
[----:B------:R-:W0:Y:S02]  /*4fc0*/  S2R R9, SR_CTAID.X ;  /* 0x0000000000097919 */ /* 0x000e240000002500 */
[----:B0-----:R-:W-:-:S05]  /*4fd0*/  IMAD.HI R2, R9, 0x4ec4ec4f, RZ ;  /* 0x4ec4ec4f09027827 */ /* 0x001fca00078e02ff */
[----:B------:R-:W-:-:S04]  /*4fe0*/  SHF.R.U32.HI R3, RZ, 0x1f, R2 ;  /* 0x0000001fff037819 */ /* 0x000fc80000011602 */
[----:B------:R-:W-:-:S05]  /*4ff0*/  LEA.HI.SX32 R11, R2, R3, 0x1e ;  /* 0x00000003020b7211 */ /* 0x000fca00078ff2ff */
[----:B------:R-:W-:-:S05]  /*5000*/  IMAD R3, R11, 0x30, R0 ;  /* 0x000000300b037824 */ /* 0x000fca00078e0200 */
[----:B------:R-:W-:-:S05]  /*5010*/  SHF.L.U32 R3, R3, 0x1, RZ ;  /* 0x0000000103037819 */ /* 0x000fca00000006ff */
[----:B------:R-:W-:-:S05]  /*5020*/  IMAD.WIDE R2, R3, R30, c[0x0][0x178] ;  /* 0x00005e0003027625 */ /* 0x000fca00078e021e */
[----:B------:R-:W2:Y:S04]  /*5030*/  LDG.E.CONSTANT R5, [R2.64] ;  /* 0x0000000602057981 */ /* 0x000ea8000c1e9900 */
[----:B------:R-:W3:Y:S04]  /*5040*/  LDG.E.CONSTANT R7, [R2.64+0x80] ;  /* 0x0000800602077981 */ /* 0x000ee8000c1e9900 */
[----:B------:R-:W4:Y:S04]  /*5050*/  LDG.E.CONSTANT R4, [R2.64+0x100] ;  /* 0x0001000602047981 */ /* 0x000f28000c1e9900 */
[----:B------:R-:W5:Y:S04]  /*5060*/  LDG.E.CONSTANT R6, [R2.64+0x4] ;  /* 0x0000040602067981 */ /* 0x000f68000c1e9900 */
[----:B------:R0:W5:Y:S04]  /*5070*/  LDG.E.CONSTANT R8, [R2.64+0x84] ;  /* 0x0000840602087981 */ /* 0x000168000c1e9900 */
[----:B------:R0:W5:Y:S01]  /*5080*/  LDG.E.CONSTANT R10, [R2.64+0x104] ;  /* 0x00010406020a7981 */ /* 0x000162000c1e9900 */
[----:B------:R-:W-:-:S02]  /*5090*/  IMAD R0, R0, 0x152, R33 ;  /* 0x0000015200007824 */ /* 0x000fc400078e0221 */
[C---:B------:R-:W-:Y:S02]  /*50a0*/  IMAD R31, R11.reuse, -0xd, R9 ;  /* 0xfffffff30b1f7824 */ /* 0x040fe400078e0209 */
[----:B------:R-:W-:-:S04]  /*50b0*/  IMAD R0, R11, 0x3f60, R0 ;  /* 0x00003f600b007824 */ /* 0x000fc800078e0200 */
[----:B------:R-:W-:-:S04]  /*50c0*/  IMAD R31, R31, 0xd, R0 ;  /* 0x0000000d1f1f7824 */ /* 0x000fc800078e0200 */
[----:B------:R-:W-:-:S04]  /*50d0*/  IMAD.WIDE R30, R31, R30, c[0x0][0x170] ;  /* 0x00005c001f1e7625 */ /* 0x000fc800078e021e */
[----:B--2---:R-:W-:Y:S02]  /*50e0*/  FADD R5, R40, R5 ;  /* 0x0000000528057221 */ /* 0x004fe40000000000 */
[----:B---3--:R-:W-:-:S03]  /*50f0*/  FADD R7, R42, R7 ;  /* 0x000000072a077221 */ /* 0x008fc60000000000 */
[----:B------:R-:W-:Y:S01]  /*5100*/  FMNMX R5, RZ, R5, !PT ;  /* 0x00000005ff057209 */ /* 0x000fe20007800000 */
[----:B----4-:R-:W-:Y:S01]  /*5110*/  FADD R4, R73, R4 ;  /* 0x0000000449047221 */ /* 0x010fe20000000000 */
[----:B------:R-:W-:-:S03]  /*5120*/  FMNMX R7, RZ, R7, !PT ;  /* 0x00000007ff077209 */ /* 0x000fc60007800000 */
[----:B------:R-:W-:Y:S01]  /*5130*/  STG.E [R30.64], R5 ;  /* 0x000000051e007986 */ /* 0x000fe2000c101906 */
[----:B-----5:R-:W-:Y:S01]  /*5140*/  FADD R6, R67, R6 ;  /* 0x0000000643067221 */ /* 0x020fe20000000000 */
[----:B0-----:R-:W-:Y:S02]  /*5150*/  FMNMX R3, RZ, R4, !PT ;  /* 0x00000004ff037209 */ /* 0x001fe40007800000 */
[----:B------:R-:W-:Y:S01]  /*5160*/  STG.E [R30.64+0x5480], R7 ;  /* 0x005480071e007986 */ /* 0x000fe2000c101906 */
[----:B------:R-:W-:Y:S01]  /*5170*/  FADD R8, R43, R8 ;  /* 0x000000082b087221 */ /* 0x000fe20000000000 */
[----:B------:R-:W-:Y:S02]  /*5180*/  FMNMX R9, RZ, R6, !PT ;  /* 0x00000006ff097209 */ /* 0x000fe40007800000 */
[----:B------:R-:W-:Y:S01]  /*5190*/  STG.E [R30.64+0xa900], R3 ;  /* 0x00a900031e007986 */ /* 0x000fe2000c101906 */
[----:B------:R-:W-:Y:S01]  /*51a0*/  FADD R10, R69, R10 ;  /* 0x0000000a450a7221 */ /* 0x000fe20000000000 */
[----:B------:R-:W-:-:S02]  /*51b0*/  FMNMX R11, RZ, R8, !PT ;  /* 0x00000008ff0b7209 */ /* 0x000fc40007800000 */
[----:B------:R-:W-:Y:S02]  /*51c0*/  STG.E [R30.64+0x2a4], R9 ;  /* 0x0002a4091e007986 */ /* 0x000fe4000c101906 */
[----:B------:R-:W-:Y:S02]  /*51d0*/  FMNMX R13, RZ, R10, !PT ;  /* 0x0000000aff0d7209 */ /* 0x000fe40007800000 */
[----:B------:R-:W-:Y:S04]  /*51e0*/  STG.E [R30.64+0x5724], R11 ;  /* 0x0057240b1e007986 */ /* 0x000fe8000c101906 */
[----:B------:R-:W-:Y:S01]  /*51f0*/  STG.E [R30.64+0xaba4], R13 ;  /* 0x00aba40d1e007986 */ /* 0x000fe2000c101906 */
[----:B------:R-:W-:Y:S05]  /*5200*/  EXIT ;  /* 0x000000000000794d */ /* 0x000fea0003800000 */
.L_x_8:
[----:B------:R-:W-:-:S00]  /*5210*/  BRA `(.L_x_8) ;  /* 0xfffffff000007947 */ /* 0x000fc0000383ffff */
[----:B------:R-:W-:-:S00]  /*5220*/  NOP ;  /* 0x0000000000007918 */ /* 0x000fc00000000000 */
        /* <DEDUP_REMOVED lines=13> */
.L_x_9:


//--------------------- .nv.shared.candidate0     --------------------------
	.section	.nv.shared.candidate0,"aw",@nobits
	.align	4
.nv.shared.candidate0:
	.zero		43632
